//
// Generated by NVIDIA NVVM Compiler
//
// Compiler Build ID: CL-36424714
// Cuda compilation tools, release 13.0, V13.0.88
// Based on NVVM 20.0.0
//

.version 9.0
.target sm_100
.address_size 64

	// .globl	_Z35matrix_multiplication_double_bufferPKfS0_Pfiii
// _ZZ35matrix_multiplication_double_bufferPKfS0_PfiiiE2As has been demoted
// _ZZ35matrix_multiplication_double_bufferPKfS0_PfiiiE2Bs has been demoted

.visible .entry _Z35matrix_multiplication_double_bufferPKfS0_Pfiii(
	.param .u64 .ptr .align 1 _Z35matrix_multiplication_double_bufferPKfS0_Pfiii_param_0,
	.param .u64 .ptr .align 1 _Z35matrix_multiplication_double_bufferPKfS0_Pfiii_param_1,
	.param .u64 .ptr .align 1 _Z35matrix_multiplication_double_bufferPKfS0_Pfiii_param_2,
	.param .u32 _Z35matrix_multiplication_double_bufferPKfS0_Pfiii_param_3,
	.param .u32 _Z35matrix_multiplication_double_bufferPKfS0_Pfiii_param_4,
	.param .u32 _Z35matrix_multiplication_double_bufferPKfS0_Pfiii_param_5
)
{
	.reg .pred 	%p<117>;
	.reg .b16 	%rs<11>;
	.reg .b32 	%r<353>;
	.reg .b32 	%f<1700>;
	.reg .b64 	%rd<159>;
	// demoted variable
	.shared .align 4 .b8 _ZZ35matrix_multiplication_double_bufferPKfS0_PfiiiE2As[16384];
	// demoted variable
	.shared .align 4 .b8 _ZZ35matrix_multiplication_double_bufferPKfS0_PfiiiE2Bs[16384];
	ld.param.u64 	%rd30, [_Z35matrix_multiplication_double_bufferPKfS0_Pfiii_param_0];
	ld.param.u64 	%rd28, [_Z35matrix_multiplication_double_bufferPKfS0_Pfiii_param_1];
	ld.param.u32 	%r38, [_Z35matrix_multiplication_double_bufferPKfS0_Pfiii_param_3];
	ld.param.u32 	%r41, [_Z35matrix_multiplication_double_bufferPKfS0_Pfiii_param_4];
	cvta.to.global.u64 	%rd1, %rd28;
	cvta.to.global.u64 	%rd2, %rd30;
	mov.u32 	%r42, %tid.x;
	mov.u32 	%r43, %tid.y;
	mov.u32 	%r44, %ctaid.y;
	shl.b32 	%r45, %r43, 4;
	add.s32 	%r47, %r45, %r42;
	and.b32  	%r48, %r45, %r42;
	xor.b32  	%r49, %r45, %r42;
	shr.u32 	%r50, %r49, 1;
	add.s32 	%r2, %r48, %r50;
	shl.b32 	%r51, %r42, 3;
	and.b32  	%r3, %r51, 8;
	shr.u32 	%r348, %r47, 4;
	and.b32  	%r5, %r51, 120;
	shl.b32 	%r52, %r44, 7;
	add.s32 	%r6, %r2, %r52;
	mul.lo.s32 	%r53, %r41, %r6;
	cvt.s64.s32 	%rd3, %r53;
	setp.ge.s32 	%p1, %r6, %r38;
	cvt.u64.u32 	%rd31, %r3;
	add.s64 	%rd32, %rd3, %rd31;
	shl.b64 	%rd33, %rd32, 2;
	add.s64 	%rd4, %rd2, %rd33;
	setp.ge.s32 	%p2, %r3, %r41;
	mov.f32 	%f1512, 0f00000000;
	or.pred  	%p3, %p1, %p2;
	mov.f32 	%f1513, %f1512;
	mov.f32 	%f1514, %f1512;
	mov.f32 	%f1515, %f1512;
	@%p3 bra 	$L__BB0_2;
	ld.global.nc.v4.f32 	{%f1515, %f1514, %f1513, %f1512}, [%rd4];
$L__BB0_2:
	ld.param.u32 	%r250, [_Z35matrix_multiplication_double_bufferPKfS0_Pfiii_param_3];
	setp.ge.s32 	%p4, %r6, %r250;
	add.s32 	%r55, %r3, 4;
	setp.ge.s32 	%p5, %r55, %r41;
	mov.f32 	%f1516, 0f00000000;
	or.pred  	%p6, %p4, %p5;
	mov.f32 	%f1517, %f1516;
	mov.f32 	%f1518, %f1516;
	mov.f32 	%f1519, %f1516;
	@%p6 bra 	$L__BB0_4;
	ld.global.nc.v4.f32 	{%f1519, %f1518, %f1517, %f1516}, [%rd4+16];
$L__BB0_4:
	ld.param.u32 	%r261, [_Z35matrix_multiplication_double_bufferPKfS0_Pfiii_param_5];
	shl.b32 	%r56, %r2, 6;
	mov.u32 	%r57, _ZZ35matrix_multiplication_double_bufferPKfS0_PfiiiE2As;
	add.s32 	%r58, %r57, %r56;
	shl.b32 	%r59, %r3, 2;
	add.s32 	%r60, %r58, %r59;
	st.shared.v4.f32 	[%r60], {%f1515, %f1514, %f1513, %f1512};
	st.shared.v4.f32 	[%r60+16], {%f1519, %f1518, %f1517, %f1516};
	mov.u32 	%r61, %ctaid.x;
	shl.b32 	%r62, %r61, 7;
	or.b32  	%r63, %r5, %r62;
	mul.lo.s32 	%r65, %r261, %r348;
	cvt.s64.s32 	%rd34, %r65;
	cvt.u64.u32 	%rd5, %r63;
	add.s64 	%rd35, %rd34, %rd5;
	shl.b64 	%rd36, %rd35, 2;
	add.s64 	%rd6, %rd1, %rd36;
	setp.ge.s32 	%p7, %r348, %r41;
	setp.ge.s32 	%p8, %r63, %r261;
	mov.f32 	%f1520, 0f00000000;
	or.pred  	%p9, %p7, %p8;
	mov.f32 	%f1521, %f1520;
	mov.f32 	%f1522, %f1520;
	mov.f32 	%f1523, %f1520;
	@%p9 bra 	$L__BB0_6;
	ld.global.nc.v4.f32 	{%f1523, %f1522, %f1521, %f1520}, [%rd6];
$L__BB0_6:
	ld.param.u32 	%r262, [_Z35matrix_multiplication_double_bufferPKfS0_Pfiii_param_5];
	setp.ge.s32 	%p10, %r348, %r41;
	cvt.u32.u64 	%r66, %rd5;
	add.s32 	%r67, %r66, 4;
	setp.ge.s32 	%p11, %r67, %r262;
	mov.f32 	%f1524, 0f00000000;
	or.pred  	%p12, %p10, %p11;
	mov.f32 	%f1525, %f1524;
	mov.f32 	%f1526, %f1524;
	mov.f32 	%f1527, %f1524;
	@%p12 bra 	$L__BB0_8;
	ld.global.nc.v4.f32 	{%f1527, %f1526, %f1525, %f1524}, [%rd6+16];
$L__BB0_8:
	shl.b32 	%r68, %r348, 9;
	mov.u32 	%r69, _ZZ35matrix_multiplication_double_bufferPKfS0_PfiiiE2Bs;
	add.s32 	%r70, %r69, %r68;
	shl.b32 	%r71, %r5, 2;
	add.s32 	%r72, %r70, %r71;
	st.shared.v4.f32 	[%r72], {%f1523, %f1522, %f1521, %f1520};
	st.shared.v4.f32 	[%r72+16], {%f1527, %f1526, %f1525, %f1524};
	bar.sync 	0;
	setp.lt.s32 	%p13, %r41, 1;
	mov.f32 	%f1636, 0f00000000;
	mov.f32 	%f1637, %f1636;
	mov.f32 	%f1638, %f1636;
	mov.f32 	%f1639, %f1636;
	mov.f32 	%f1640, %f1636;
	mov.f32 	%f1641, %f1636;
	mov.f32 	%f1642, %f1636;
	mov.f32 	%f1643, %f1636;
	mov.f32 	%f1644, %f1636;
	mov.f32 	%f1645, %f1636;
	mov.f32 	%f1646, %f1636;
	mov.f32 	%f1647, %f1636;
	mov.f32 	%f1648, %f1636;
	mov.f32 	%f1649, %f1636;
	mov.f32 	%f1650, %f1636;
	mov.f32 	%f1651, %f1636;
	mov.f32 	%f1652, %f1636;
	mov.f32 	%f1653, %f1636;
	mov.f32 	%f1654, %f1636;
	mov.f32 	%f1655, %f1636;
	mov.f32 	%f1656, %f1636;
	mov.f32 	%f1657, %f1636;
	mov.f32 	%f1658, %f1636;
	mov.f32 	%f1659, %f1636;
	mov.f32 	%f1660, %f1636;
	mov.f32 	%f1661, %f1636;
	mov.f32 	%f1662, %f1636;
	mov.f32 	%f1663, %f1636;
	mov.f32 	%f1664, %f1636;
	mov.f32 	%f1665, %f1636;
	mov.f32 	%f1666, %f1636;
	mov.f32 	%f1667, %f1636;
	mov.f32 	%f1668, %f1636;
	mov.f32 	%f1669, %f1636;
	mov.f32 	%f1670, %f1636;
	mov.f32 	%f1671, %f1636;
	mov.f32 	%f1672, %f1636;
	mov.f32 	%f1673, %f1636;
	mov.f32 	%f1674, %f1636;
	mov.f32 	%f1675, %f1636;
	mov.f32 	%f1676, %f1636;
	mov.f32 	%f1677, %f1636;
	mov.f32 	%f1678, %f1636;
	mov.f32 	%f1679, %f1636;
	mov.f32 	%f1680, %f1636;
	mov.f32 	%f1681, %f1636;
	mov.f32 	%f1682, %f1636;
	mov.f32 	%f1683, %f1636;
	mov.f32 	%f1684, %f1636;
	mov.f32 	%f1685, %f1636;
	mov.f32 	%f1686, %f1636;
	mov.f32 	%f1687, %f1636;
	mov.f32 	%f1688, %f1636;
	mov.f32 	%f1689, %f1636;
	mov.f32 	%f1690, %f1636;
	mov.f32 	%f1691, %f1636;
	mov.f32 	%f1692, %f1636;
	mov.f32 	%f1693, %f1636;
	mov.f32 	%f1694, %f1636;
	mov.f32 	%f1695, %f1636;
	mov.f32 	%f1696, %f1636;
	mov.f32 	%f1697, %f1636;
	mov.f32 	%f1698, %f1636;
	mov.f32 	%f1699, %f1636;
	@%p13 bra 	$L__BB0_22;
	ld.param.u32 	%r263, [_Z35matrix_multiplication_double_bufferPKfS0_Pfiii_param_5];
	and.b32  	%r76, %r42, 1;
	mul.wide.u32 	%rd38, %r76, 32;
	shl.b64 	%rd39, %rd3, 2;
	add.s64 	%rd40, %rd38, %rd39;
	add.s64 	%rd41, %rd40, %rd2;
	add.s64 	%rd158, %rd41, 80;
	or.b32  	%r350, %r3, 16;
	add.s32 	%r77, %r348, 16;
	mul.lo.s32 	%r349, %r263, %r77;
	mov.b32 	%r352, 1;
	mov.b32 	%r351, 0;
	mov.f32 	%f1636, 0f00000000;
	mov.b32 	%r347, 20;
$L__BB0_10:
	add.s32 	%r78, %r347, -4;
	setp.ge.s32 	%p14, %r78, %r41;
	@%p14 bra 	$L__BB0_19;
	ld.param.u32 	%r251, [_Z35matrix_multiplication_double_bufferPKfS0_Pfiii_param_3];
	mov.u32 	%r79, %tid.y;
	mov.u32 	%r80, %tid.x;
	cvt.u16.u32 	%rs1, %r80;
	cvt.u16.u32 	%rs2, %r79;
	shl.b16 	%rs3, %rs2, 4;
	add.s16 	%rs4, %rs3, %rs1;
	shr.u16 	%rs5, %rs4, 1;
	cvt.u32.u16 	%r81, %rs5;
	mov.u32 	%r82, %ctaid.y;
	shl.b32 	%r83, %r82, 7;
	add.s32 	%r84, %r81, %r83;
	setp.ge.s32 	%p15, %r84, %r251;
	setp.ge.s32 	%p16, %r350, %r41;
	mov.f32 	%f1624, 0f00000000;
	or.pred  	%p17, %p15, %p16;
	mov.f32 	%f1625, %f1624;
	mov.f32 	%f1626, %f1624;
	mov.f32 	%f1627, %f1624;
	@%p17 bra 	$L__BB0_13;
	ld.global.nc.v4.f32 	{%f1627, %f1626, %f1625, %f1624}, [%rd158+-16];
$L__BB0_13:
	ld.param.u32 	%r252, [_Z35matrix_multiplication_double_bufferPKfS0_Pfiii_param_3];
	mov.u32 	%r85, %tid.y;
	mov.u32 	%r86, %tid.x;
	cvt.u16.u32 	%rs6, %r86;
	cvt.u16.u32 	%rs7, %r85;
	shl.b16 	%rs8, %rs7, 4;
	add.s16 	%rs9, %rs8, %rs6;
	shr.u16 	%rs10, %rs9, 1;
	cvt.u32.u16 	%r87, %rs10;
	mov.u32 	%r88, %ctaid.y;
	shl.b32 	%r89, %r88, 7;
	add.s32 	%r90, %r87, %r89;
	setp.ge.s32 	%p18, %r90, %r252;
	add.s32 	%r91, %r350, 4;
	setp.ge.s32 	%p19, %r91, %r41;
	mov.f32 	%f1620, 0f00000000;
	or.pred  	%p20, %p18, %p19;
	mov.f32 	%f1621, %f1620;
	mov.f32 	%f1622, %f1620;
	mov.f32 	%f1623, %f1620;
	@%p20 bra 	$L__BB0_15;
	ld.global.nc.v4.f32 	{%f1623, %f1622, %f1621, %f1620}, [%rd158];
$L__BB0_15:
	ld.param.u32 	%r264, [_Z35matrix_multiplication_double_bufferPKfS0_Pfiii_param_5];
	mov.u32 	%r92, %tid.x;
	shl.b32 	%r93, %r92, 3;
	and.b32  	%r94, %r93, 120;
	mov.u32 	%r95, %ctaid.x;
	shl.b32 	%r96, %r95, 7;
	or.b32  	%r97, %r94, %r96;
	setp.ge.s32 	%p21, %r97, %r264;
	add.s32 	%r99, %r348, 16;
	setp.ge.s32 	%p22, %r99, %r41;
	mov.f32 	%f1632, 0f00000000;
	or.pred  	%p23, %p22, %p21;
	mov.f32 	%f1633, %f1632;
	mov.f32 	%f1634, %f1632;
	mov.f32 	%f1635, %f1632;
	@%p23 bra 	$L__BB0_17;
	ld.param.u64 	%rd152, [_Z35matrix_multiplication_double_bufferPKfS0_Pfiii_param_1];
	cvt.s64.s32 	%rd42, %r349;
	mov.u32 	%r100, %tid.x;
	shl.b32 	%r101, %r100, 3;
	and.b32  	%r102, %r101, 120;
	mov.u32 	%r103, %ctaid.x;
	shl.b32 	%r104, %r103, 7;
	or.b32  	%r105, %r102, %r104;
	cvt.u64.u32 	%rd43, %r105;
	add.s64 	%rd44, %rd42, %rd43;
	cvta.to.global.u64 	%rd45, %rd152;
	shl.b64 	%rd46, %rd44, 2;
	add.s64 	%rd47, %rd45, %rd46;
	ld.global.nc.v4.f32 	{%f1635, %f1634, %f1633, %f1632}, [%rd47];
$L__BB0_17:
	ld.param.u32 	%r265, [_Z35matrix_multiplication_double_bufferPKfS0_Pfiii_param_5];
	mov.u32 	%r107, %tid.x;
	shl.b32 	%r108, %r107, 3;
	and.b32  	%r109, %r108, 120;
	mov.u32 	%r110, %ctaid.x;
	shl.b32 	%r111, %r110, 7;
	or.b32  	%r112, %r109, %r111;
	add.s32 	%r114, %r112, 4;
	setp.ge.s32 	%p25, %r114, %r265;
	mov.f32 	%f1628, 0f00000000;
	or.pred  	%p26, %p22, %p25;
	mov.f32 	%f1629, %f1628;
	mov.f32 	%f1630, %f1628;
	mov.f32 	%f1631, %f1628;
	@%p26 bra 	$L__BB0_19;
	ld.param.u64 	%rd153, [_Z35matrix_multiplication_double_bufferPKfS0_Pfiii_param_1];
	cvt.s64.s32 	%rd48, %r349;
	mov.u32 	%r115, %tid.x;
	shl.b32 	%r116, %r115, 3;
	and.b32  	%r117, %r116, 120;
	mov.u32 	%r118, %ctaid.x;
	shl.b32 	%r119, %r118, 7;
	or.b32  	%r120, %r117, %r119;
	cvt.u64.u32 	%rd49, %r120;
	add.s64 	%rd50, %rd48, %rd49;
	cvta.to.global.u64 	%rd51, %rd153;
	shl.b64 	%rd52, %rd50, 2;
	add.s64 	%rd53, %rd51, %rd52;
	ld.global.nc.v4.f32 	{%f1631, %f1630, %f1629, %f1628}, [%rd53+16];
$L__BB0_19:
	add.s32 	%r121, %r347, -4;
	setp.ge.s32 	%p27, %r121, %r41;
	shl.b32 	%r122, %r351, 13;
	mov.u32 	%r123, _ZZ35matrix_multiplication_double_bufferPKfS0_PfiiiE2As;
	add.s32 	%r124, %r123, %r122;
	mov.u32 	%r125, _ZZ35matrix_multiplication_double_bufferPKfS0_PfiiiE2Bs;
	add.s32 	%r126, %r125, %r122;
	mov.u32 	%r127, %tid.y;
	shl.b32 	%r128, %r127, 9;
	add.s32 	%r129, %r124, %r128;
	ld.shared.f32 	%f296, [%r129];
	ld.shared.f32 	%f297, [%r129+64];
	ld.shared.f32 	%f298, [%r129+128];
	ld.shared.f32 	%f299, [%r129+192];
	ld.shared.f32 	%f300, [%r129+256];
	ld.shared.f32 	%f301, [%r129+320];
	ld.shared.f32 	%f302, [%r129+384];
	ld.shared.f32 	%f303, [%r129+448];
	mov.u32 	%r130, %tid.x;
	shl.b32 	%r131, %r130, 5;
	add.s32 	%r132, %r126, %r131;
	ld.shared.f32 	%f304, [%r132];
	ld.shared.f32 	%f305, [%r132+4];
	ld.shared.f32 	%f306, [%r132+8];
	ld.shared.f32 	%f307, [%r132+12];
	ld.shared.f32 	%f308, [%r132+16];
	ld.shared.f32 	%f309, [%r132+20];
	ld.shared.f32 	%f310, [%r132+24];
	ld.shared.f32 	%f311, [%r132+28];
	fma.rn.f32 	%f312, %f296, %f304, %f1683;
	fma.rn.f32 	%f313, %f296, %f305, %f1682;
	fma.rn.f32 	%f314, %f296, %f306, %f1681;
	fma.rn.f32 	%f315, %f296, %f307, %f1680;
	fma.rn.f32 	%f316, %f296, %f308, %f1679;
	fma.rn.f32 	%f317, %f296, %f309, %f1678;
	fma.rn.f32 	%f318, %f296, %f310, %f1677;
	fma.rn.f32 	%f319, %f296, %f311, %f1676;
	fma.rn.f32 	%f320, %f297, %f304, %f1675;
	fma.rn.f32 	%f321, %f297, %f305, %f1674;
	fma.rn.f32 	%f322, %f297, %f306, %f1673;
	fma.rn.f32 	%f323, %f297, %f307, %f1672;
	fma.rn.f32 	%f324, %f297, %f308, %f1671;
	fma.rn.f32 	%f325, %f297, %f309, %f1670;
	fma.rn.f32 	%f326, %f297, %f310, %f1669;
	fma.rn.f32 	%f327, %f297, %f311, %f1668;
	fma.rn.f32 	%f328, %f298, %f304, %f1667;
	fma.rn.f32 	%f329, %f298, %f305, %f1666;
	fma.rn.f32 	%f330, %f298, %f306, %f1665;
	fma.rn.f32 	%f331, %f298, %f307, %f1664;
	fma.rn.f32 	%f332, %f298, %f308, %f1663;
	fma.rn.f32 	%f333, %f298, %f309, %f1662;
	fma.rn.f32 	%f334, %f298, %f310, %f1661;
	fma.rn.f32 	%f335, %f298, %f311, %f1660;
	fma.rn.f32 	%f336, %f299, %f304, %f1659;
	fma.rn.f32 	%f337, %f299, %f305, %f1658;
	fma.rn.f32 	%f338, %f299, %f306, %f1657;
	fma.rn.f32 	%f339, %f299, %f307, %f1656;
	fma.rn.f32 	%f340, %f299, %f308, %f1655;
	fma.rn.f32 	%f341, %f299, %f309, %f1654;
	fma.rn.f32 	%f342, %f299, %f310, %f1653;
	fma.rn.f32 	%f343, %f299, %f311, %f1652;
	fma.rn.f32 	%f344, %f300, %f304, %f1651;
	fma.rn.f32 	%f345, %f300, %f305, %f1650;
	fma.rn.f32 	%f346, %f300, %f306, %f1649;
	fma.rn.f32 	%f347, %f300, %f307, %f1648;
	fma.rn.f32 	%f348, %f300, %f308, %f1647;
	fma.rn.f32 	%f349, %f300, %f309, %f1646;
	fma.rn.f32 	%f350, %f300, %f310, %f1645;
	fma.rn.f32 	%f351, %f300, %f311, %f1644;
	fma.rn.f32 	%f352, %f301, %f304, %f1643;
	fma.rn.f32 	%f353, %f301, %f305, %f1642;
	fma.rn.f32 	%f354, %f301, %f306, %f1641;
	fma.rn.f32 	%f355, %f301, %f307, %f1640;
	fma.rn.f32 	%f356, %f301, %f308, %f1639;
	fma.rn.f32 	%f357, %f301, %f309, %f1638;
	fma.rn.f32 	%f358, %f301, %f310, %f1637;
	fma.rn.f32 	%f359, %f301, %f311, %f1636;
	fma.rn.f32 	%f360, %f302, %f304, %f1684;
	fma.rn.f32 	%f361, %f302, %f305, %f1685;
	fma.rn.f32 	%f362, %f302, %f306, %f1686;
	fma.rn.f32 	%f363, %f302, %f307, %f1687;
	fma.rn.f32 	%f364, %f302, %f308, %f1688;
	fma.rn.f32 	%f365, %f302, %f309, %f1689;
	fma.rn.f32 	%f366, %f302, %f310, %f1690;
	fma.rn.f32 	%f367, %f302, %f311, %f1691;
	fma.rn.f32 	%f368, %f303, %f304, %f1692;
	fma.rn.f32 	%f369, %f303, %f305, %f1693;
	fma.rn.f32 	%f370, %f303, %f306, %f1694;
	fma.rn.f32 	%f371, %f303, %f307, %f1695;
	fma.rn.f32 	%f372, %f303, %f308, %f1696;
	fma.rn.f32 	%f373, %f303, %f309, %f1697;
	fma.rn.f32 	%f374, %f303, %f310, %f1698;
	fma.rn.f32 	%f375, %f303, %f311, %f1699;
	ld.shared.f32 	%f376, [%r129+4];
	ld.shared.f32 	%f377, [%r129+68];
	ld.shared.f32 	%f378, [%r129+132];
	ld.shared.f32 	%f379, [%r129+196];
	ld.shared.f32 	%f380, [%r129+260];
	ld.shared.f32 	%f381, [%r129+324];
	ld.shared.f32 	%f382, [%r129+388];
	ld.shared.f32 	%f383, [%r129+452];
	ld.shared.f32 	%f384, [%r132+512];
	ld.shared.f32 	%f385, [%r132+516];
	ld.shared.f32 	%f386, [%r132+520];
	ld.shared.f32 	%f387, [%r132+524];
	ld.shared.f32 	%f388, [%r132+528];
	ld.shared.f32 	%f389, [%r132+532];
	ld.shared.f32 	%f390, [%r132+536];
	ld.shared.f32 	%f391, [%r132+540];
	fma.rn.f32 	%f392, %f376, %f384, %f312;
	fma.rn.f32 	%f393, %f376, %f385, %f313;
	fma.rn.f32 	%f394, %f376, %f386, %f314;
	fma.rn.f32 	%f395, %f376, %f387, %f315;
	fma.rn.f32 	%f396, %f376, %f388, %f316;
	fma.rn.f32 	%f397, %f376, %f389, %f317;
	fma.rn.f32 	%f398, %f376, %f390, %f318;
	fma.rn.f32 	%f399, %f376, %f391, %f319;
	fma.rn.f32 	%f400, %f377, %f384, %f320;
	fma.rn.f32 	%f401, %f377, %f385, %f321;
	fma.rn.f32 	%f402, %f377, %f386, %f322;
	fma.rn.f32 	%f403, %f377, %f387, %f323;
	fma.rn.f32 	%f404, %f377, %f388, %f324;
	fma.rn.f32 	%f405, %f377, %f389, %f325;
	fma.rn.f32 	%f406, %f377, %f390, %f326;
	fma.rn.f32 	%f407, %f377, %f391, %f327;
	fma.rn.f32 	%f408, %f378, %f384, %f328;
	fma.rn.f32 	%f409, %f378, %f385, %f329;
	fma.rn.f32 	%f410, %f378, %f386, %f330;
	fma.rn.f32 	%f411, %f378, %f387, %f331;
	fma.rn.f32 	%f412, %f378, %f388, %f332;
	fma.rn.f32 	%f413, %f378, %f389, %f333;
	fma.rn.f32 	%f414, %f378, %f390, %f334;
	fma.rn.f32 	%f415, %f378, %f391, %f335;
	fma.rn.f32 	%f416, %f379, %f384, %f336;
	fma.rn.f32 	%f417, %f379, %f385, %f337;
	fma.rn.f32 	%f418, %f379, %f386, %f338;
	fma.rn.f32 	%f419, %f379, %f387, %f339;
	fma.rn.f32 	%f420, %f379, %f388, %f340;
	fma.rn.f32 	%f421, %f379, %f389, %f341;
	fma.rn.f32 	%f422, %f379, %f390, %f342;
	fma.rn.f32 	%f423, %f379, %f391, %f343;
	fma.rn.f32 	%f424, %f380, %f384, %f344;
	fma.rn.f32 	%f425, %f380, %f385, %f345;
	fma.rn.f32 	%f426, %f380, %f386, %f346;
	fma.rn.f32 	%f427, %f380, %f387, %f347;
	fma.rn.f32 	%f428, %f380, %f388, %f348;
	fma.rn.f32 	%f429, %f380, %f389, %f349;
	fma.rn.f32 	%f430, %f380, %f390, %f350;
	fma.rn.f32 	%f431, %f380, %f391, %f351;
	fma.rn.f32 	%f432, %f381, %f384, %f352;
	fma.rn.f32 	%f433, %f381, %f385, %f353;
	fma.rn.f32 	%f434, %f381, %f386, %f354;
	fma.rn.f32 	%f435, %f381, %f387, %f355;
	fma.rn.f32 	%f436, %f381, %f388, %f356;
	fma.rn.f32 	%f437, %f381, %f389, %f357;
	fma.rn.f32 	%f438, %f381, %f390, %f358;
	fma.rn.f32 	%f439, %f381, %f391, %f359;
	fma.rn.f32 	%f440, %f382, %f384, %f360;
	fma.rn.f32 	%f441, %f382, %f385, %f361;
	fma.rn.f32 	%f442, %f382, %f386, %f362;
	fma.rn.f32 	%f443, %f382, %f387, %f363;
	fma.rn.f32 	%f444, %f382, %f388, %f364;
	fma.rn.f32 	%f445, %f382, %f389, %f365;
	fma.rn.f32 	%f446, %f382, %f390, %f366;
	fma.rn.f32 	%f447, %f382, %f391, %f367;
	fma.rn.f32 	%f448, %f383, %f384, %f368;
	fma.rn.f32 	%f449, %f383, %f385, %f369;
	fma.rn.f32 	%f450, %f383, %f386, %f370;
	fma.rn.f32 	%f451, %f383, %f387, %f371;
	fma.rn.f32 	%f452, %f383, %f388, %f372;
	fma.rn.f32 	%f453, %f383, %f389, %f373;
	fma.rn.f32 	%f454, %f383, %f390, %f374;
	fma.rn.f32 	%f455, %f383, %f391, %f375;
	ld.shared.f32 	%f456, [%r129+8];
	ld.shared.f32 	%f457, [%r129+72];
	ld.shared.f32 	%f458, [%r129+136];
	ld.shared.f32 	%f459, [%r129+200];
	ld.shared.f32 	%f460, [%r129+264];
	ld.shared.f32 	%f461, [%r129+328];
	ld.shared.f32 	%f462, [%r129+392];
	ld.shared.f32 	%f463, [%r129+456];
	ld.shared.f32 	%f464, [%r132+1024];
	ld.shared.f32 	%f465, [%r132+1028];
	ld.shared.f32 	%f466, [%r132+1032];
	ld.shared.f32 	%f467, [%r132+1036];
	ld.shared.f32 	%f468, [%r132+1040];
	ld.shared.f32 	%f469, [%r132+1044];
	ld.shared.f32 	%f470, [%r132+1048];
	ld.shared.f32 	%f471, [%r132+1052];
	fma.rn.f32 	%f472, %f456, %f464, %f392;
	fma.rn.f32 	%f473, %f456, %f465, %f393;
	fma.rn.f32 	%f474, %f456, %f466, %f394;
	fma.rn.f32 	%f475, %f456, %f467, %f395;
	fma.rn.f32 	%f476, %f456, %f468, %f396;
	fma.rn.f32 	%f477, %f456, %f469, %f397;
	fma.rn.f32 	%f478, %f456, %f470, %f398;
	fma.rn.f32 	%f479, %f456, %f471, %f399;
	fma.rn.f32 	%f480, %f457, %f464, %f400;
	fma.rn.f32 	%f481, %f457, %f465, %f401;
	fma.rn.f32 	%f482, %f457, %f466, %f402;
	fma.rn.f32 	%f483, %f457, %f467, %f403;
	fma.rn.f32 	%f484, %f457, %f468, %f404;
	fma.rn.f32 	%f485, %f457, %f469, %f405;
	fma.rn.f32 	%f486, %f457, %f470, %f406;
	fma.rn.f32 	%f487, %f457, %f471, %f407;
	fma.rn.f32 	%f488, %f458, %f464, %f408;
	fma.rn.f32 	%f489, %f458, %f465, %f409;
	fma.rn.f32 	%f490, %f458, %f466, %f410;
	fma.rn.f32 	%f491, %f458, %f467, %f411;
	fma.rn.f32 	%f492, %f458, %f468, %f412;
	fma.rn.f32 	%f493, %f458, %f469, %f413;
	fma.rn.f32 	%f494, %f458, %f470, %f414;
	fma.rn.f32 	%f495, %f458, %f471, %f415;
	fma.rn.f32 	%f496, %f459, %f464, %f416;
	fma.rn.f32 	%f497, %f459, %f465, %f417;
	fma.rn.f32 	%f498, %f459, %f466, %f418;
	fma.rn.f32 	%f499, %f459, %f467, %f419;
	fma.rn.f32 	%f500, %f459, %f468, %f420;
	fma.rn.f32 	%f501, %f459, %f469, %f421;
	fma.rn.f32 	%f502, %f459, %f470, %f422;
	fma.rn.f32 	%f503, %f459, %f471, %f423;
	fma.rn.f32 	%f504, %f460, %f464, %f424;
	fma.rn.f32 	%f505, %f460, %f465, %f425;
	fma.rn.f32 	%f506, %f460, %f466, %f426;
	fma.rn.f32 	%f507, %f460, %f467, %f427;
	fma.rn.f32 	%f508, %f460, %f468, %f428;
	fma.rn.f32 	%f509, %f460, %f469, %f429;
	fma.rn.f32 	%f510, %f460, %f470, %f430;
	fma.rn.f32 	%f511, %f460, %f471, %f431;
	fma.rn.f32 	%f512, %f461, %f464, %f432;
	fma.rn.f32 	%f513, %f461, %f465, %f433;
	fma.rn.f32 	%f514, %f461, %f466, %f434;
	fma.rn.f32 	%f515, %f461, %f467, %f435;
	fma.rn.f32 	%f516, %f461, %f468, %f436;
	fma.rn.f32 	%f517, %f461, %f469, %f437;
	fma.rn.f32 	%f518, %f461, %f470, %f438;
	fma.rn.f32 	%f519, %f461, %f471, %f439;
	fma.rn.f32 	%f520, %f462, %f464, %f440;
	fma.rn.f32 	%f521, %f462, %f465, %f441;
	fma.rn.f32 	%f522, %f462, %f466, %f442;
	fma.rn.f32 	%f523, %f462, %f467, %f443;
	fma.rn.f32 	%f524, %f462, %f468, %f444;
	fma.rn.f32 	%f525, %f462, %f469, %f445;
	fma.rn.f32 	%f526, %f462, %f470, %f446;
	fma.rn.f32 	%f527, %f462, %f471, %f447;
	fma.rn.f32 	%f528, %f463, %f464, %f448;
	fma.rn.f32 	%f529, %f463, %f465, %f449;
	fma.rn.f32 	%f530, %f463, %f466, %f450;
	fma.rn.f32 	%f531, %f463, %f467, %f451;
	fma.rn.f32 	%f532, %f463, %f468, %f452;
	fma.rn.f32 	%f533, %f463, %f469, %f453;
	fma.rn.f32 	%f534, %f463, %f470, %f454;
	fma.rn.f32 	%f535, %f463, %f471, %f455;
	ld.shared.f32 	%f536, [%r129+12];
	ld.shared.f32 	%f537, [%r129+76];
	ld.shared.f32 	%f538, [%r129+140];
	ld.shared.f32 	%f539, [%r129+204];
	ld.shared.f32 	%f540, [%r129+268];
	ld.shared.f32 	%f541, [%r129+332];
	ld.shared.f32 	%f542, [%r129+396];
	ld.shared.f32 	%f543, [%r129+460];
	ld.shared.f32 	%f544, [%r132+1536];
	ld.shared.f32 	%f545, [%r132+1540];
	ld.shared.f32 	%f546, [%r132+1544];
	ld.shared.f32 	%f547, [%r132+1548];
	ld.shared.f32 	%f548, [%r132+1552];
	ld.shared.f32 	%f549, [%r132+1556];
	ld.shared.f32 	%f550, [%r132+1560];
	ld.shared.f32 	%f551, [%r132+1564];
	fma.rn.f32 	%f552, %f536, %f544, %f472;
	fma.rn.f32 	%f553, %f536, %f545, %f473;
	fma.rn.f32 	%f554, %f536, %f546, %f474;
	fma.rn.f32 	%f555, %f536, %f547, %f475;
	fma.rn.f32 	%f556, %f536, %f548, %f476;
	fma.rn.f32 	%f557, %f536, %f549, %f477;
	fma.rn.f32 	%f558, %f536, %f550, %f478;
	fma.rn.f32 	%f559, %f536, %f551, %f479;
	fma.rn.f32 	%f560, %f537, %f544, %f480;
	fma.rn.f32 	%f561, %f537, %f545, %f481;
	fma.rn.f32 	%f562, %f537, %f546, %f482;
	fma.rn.f32 	%f563, %f537, %f547, %f483;
	fma.rn.f32 	%f564, %f537, %f548, %f484;
	fma.rn.f32 	%f565, %f537, %f549, %f485;
	fma.rn.f32 	%f566, %f537, %f550, %f486;
	fma.rn.f32 	%f567, %f537, %f551, %f487;
	fma.rn.f32 	%f568, %f538, %f544, %f488;
	fma.rn.f32 	%f569, %f538, %f545, %f489;
	fma.rn.f32 	%f570, %f538, %f546, %f490;
	fma.rn.f32 	%f571, %f538, %f547, %f491;
	fma.rn.f32 	%f572, %f538, %f548, %f492;
	fma.rn.f32 	%f573, %f538, %f549, %f493;
	fma.rn.f32 	%f574, %f538, %f550, %f494;
	fma.rn.f32 	%f575, %f538, %f551, %f495;
	fma.rn.f32 	%f576, %f539, %f544, %f496;
	fma.rn.f32 	%f577, %f539, %f545, %f497;
	fma.rn.f32 	%f578, %f539, %f546, %f498;
	fma.rn.f32 	%f579, %f539, %f547, %f499;
	fma.rn.f32 	%f580, %f539, %f548, %f500;
	fma.rn.f32 	%f581, %f539, %f549, %f501;
	fma.rn.f32 	%f582, %f539, %f550, %f502;
	fma.rn.f32 	%f583, %f539, %f551, %f503;
	fma.rn.f32 	%f584, %f540, %f544, %f504;
	fma.rn.f32 	%f585, %f540, %f545, %f505;
	fma.rn.f32 	%f586, %f540, %f546, %f506;
	fma.rn.f32 	%f587, %f540, %f547, %f507;
	fma.rn.f32 	%f588, %f540, %f548, %f508;
	fma.rn.f32 	%f589, %f540, %f549, %f509;
	fma.rn.f32 	%f590, %f540, %f550, %f510;
	fma.rn.f32 	%f591, %f540, %f551, %f511;
	fma.rn.f32 	%f592, %f541, %f544, %f512;
	fma.rn.f32 	%f593, %f541, %f545, %f513;
	fma.rn.f32 	%f594, %f541, %f546, %f514;
	fma.rn.f32 	%f595, %f541, %f547, %f515;
	fma.rn.f32 	%f596, %f541, %f548, %f516;
	fma.rn.f32 	%f597, %f541, %f549, %f517;
	fma.rn.f32 	%f598, %f541, %f550, %f518;
	fma.rn.f32 	%f599, %f541, %f551, %f519;
	fma.rn.f32 	%f600, %f542, %f544, %f520;
	fma.rn.f32 	%f601, %f542, %f545, %f521;
	fma.rn.f32 	%f602, %f542, %f546, %f522;
	fma.rn.f32 	%f603, %f542, %f547, %f523;
	fma.rn.f32 	%f604, %f542, %f548, %f524;
	fma.rn.f32 	%f605, %f542, %f549, %f525;
	fma.rn.f32 	%f606, %f542, %f550, %f526;
	fma.rn.f32 	%f607, %f542, %f551, %f527;
	fma.rn.f32 	%f608, %f543, %f544, %f528;
	fma.rn.f32 	%f609, %f543, %f545, %f529;
	fma.rn.f32 	%f610, %f543, %f546, %f530;
	fma.rn.f32 	%f611, %f543, %f547, %f531;
	fma.rn.f32 	%f612, %f543, %f548, %f532;
	fma.rn.f32 	%f613, %f543, %f549, %f533;
	fma.rn.f32 	%f614, %f543, %f550, %f534;
	fma.rn.f32 	%f615, %f543, %f551, %f535;
	ld.shared.f32 	%f616, [%r129+16];
	ld.shared.f32 	%f617, [%r129+80];
	ld.shared.f32 	%f618, [%r129+144];
	ld.shared.f32 	%f619, [%r129+208];
	ld.shared.f32 	%f620, [%r129+272];
	ld.shared.f32 	%f621, [%r129+336];
	ld.shared.f32 	%f622, [%r129+400];
	ld.shared.f32 	%f623, [%r129+464];
	ld.shared.f32 	%f624, [%r132+2048];
	ld.shared.f32 	%f625, [%r132+2052];
	ld.shared.f32 	%f626, [%r132+2056];
	ld.shared.f32 	%f627, [%r132+2060];
	ld.shared.f32 	%f628, [%r132+2064];
	ld.shared.f32 	%f629, [%r132+2068];
	ld.shared.f32 	%f630, [%r132+2072];
	ld.shared.f32 	%f631, [%r132+2076];
	fma.rn.f32 	%f632, %f616, %f624, %f552;
	fma.rn.f32 	%f633, %f616, %f625, %f553;
	fma.rn.f32 	%f634, %f616, %f626, %f554;
	fma.rn.f32 	%f635, %f616, %f627, %f555;
	fma.rn.f32 	%f636, %f616, %f628, %f556;
	fma.rn.f32 	%f637, %f616, %f629, %f557;
	fma.rn.f32 	%f638, %f616, %f630, %f558;
	fma.rn.f32 	%f639, %f616, %f631, %f559;
	fma.rn.f32 	%f640, %f617, %f624, %f560;
	fma.rn.f32 	%f641, %f617, %f625, %f561;
	fma.rn.f32 	%f642, %f617, %f626, %f562;
	fma.rn.f32 	%f643, %f617, %f627, %f563;
	fma.rn.f32 	%f644, %f617, %f628, %f564;
	fma.rn.f32 	%f645, %f617, %f629, %f565;
	fma.rn.f32 	%f646, %f617, %f630, %f566;
	fma.rn.f32 	%f647, %f617, %f631, %f567;
	fma.rn.f32 	%f648, %f618, %f624, %f568;
	fma.rn.f32 	%f649, %f618, %f625, %f569;
	fma.rn.f32 	%f650, %f618, %f626, %f570;
	fma.rn.f32 	%f651, %f618, %f627, %f571;
	fma.rn.f32 	%f652, %f618, %f628, %f572;
	fma.rn.f32 	%f653, %f618, %f629, %f573;
	fma.rn.f32 	%f654, %f618, %f630, %f574;
	fma.rn.f32 	%f655, %f618, %f631, %f575;
	fma.rn.f32 	%f656, %f619, %f624, %f576;
	fma.rn.f32 	%f657, %f619, %f625, %f577;
	fma.rn.f32 	%f658, %f619, %f626, %f578;
	fma.rn.f32 	%f659, %f619, %f627, %f579;
	fma.rn.f32 	%f660, %f619, %f628, %f580;
	fma.rn.f32 	%f661, %f619, %f629, %f581;
	fma.rn.f32 	%f662, %f619, %f630, %f582;
	fma.rn.f32 	%f663, %f619, %f631, %f583;
	fma.rn.f32 	%f664, %f620, %f624, %f584;
	fma.rn.f32 	%f665, %f620, %f625, %f585;
	fma.rn.f32 	%f666, %f620, %f626, %f586;
	fma.rn.f32 	%f667, %f620, %f627, %f587;
	fma.rn.f32 	%f668, %f620, %f628, %f588;
	fma.rn.f32 	%f669, %f620, %f629, %f589;
	fma.rn.f32 	%f670, %f620, %f630, %f590;
	fma.rn.f32 	%f671, %f620, %f631, %f591;
	fma.rn.f32 	%f672, %f621, %f624, %f592;
	fma.rn.f32 	%f673, %f621, %f625, %f593;
	fma.rn.f32 	%f674, %f621, %f626, %f594;
	fma.rn.f32 	%f675, %f621, %f627, %f595;
	fma.rn.f32 	%f676, %f621, %f628, %f596;
	fma.rn.f32 	%f677, %f621, %f629, %f597;
	fma.rn.f32 	%f678, %f621, %f630, %f598;
	fma.rn.f32 	%f679, %f621, %f631, %f599;
	fma.rn.f32 	%f680, %f622, %f624, %f600;
	fma.rn.f32 	%f681, %f622, %f625, %f601;
	fma.rn.f32 	%f682, %f622, %f626, %f602;
	fma.rn.f32 	%f683, %f622, %f627, %f603;
	fma.rn.f32 	%f684, %f622, %f628, %f604;
	fma.rn.f32 	%f685, %f622, %f629, %f605;
	fma.rn.f32 	%f686, %f622, %f630, %f606;
	fma.rn.f32 	%f687, %f622, %f631, %f607;
	fma.rn.f32 	%f688, %f623, %f624, %f608;
	fma.rn.f32 	%f689, %f623, %f625, %f609;
	fma.rn.f32 	%f690, %f623, %f626, %f610;
	fma.rn.f32 	%f691, %f623, %f627, %f611;
	fma.rn.f32 	%f692, %f623, %f628, %f612;
	fma.rn.f32 	%f693, %f623, %f629, %f613;
	fma.rn.f32 	%f694, %f623, %f630, %f614;
	fma.rn.f32 	%f695, %f623, %f631, %f615;
	ld.shared.f32 	%f696, [%r129+20];
	ld.shared.f32 	%f697, [%r129+84];
	ld.shared.f32 	%f698, [%r129+148];
	ld.shared.f32 	%f699, [%r129+212];
	ld.shared.f32 	%f700, [%r129+276];
	ld.shared.f32 	%f701, [%r129+340];
	ld.shared.f32 	%f702, [%r129+404];
	ld.shared.f32 	%f703, [%r129+468];
	ld.shared.f32 	%f704, [%r132+2560];
	ld.shared.f32 	%f705, [%r132+2564];
	ld.shared.f32 	%f706, [%r132+2568];
	ld.shared.f32 	%f707, [%r132+2572];
	ld.shared.f32 	%f708, [%r132+2576];
	ld.shared.f32 	%f709, [%r132+2580];
	ld.shared.f32 	%f710, [%r132+2584];
	ld.shared.f32 	%f711, [%r132+2588];
	fma.rn.f32 	%f712, %f696, %f704, %f632;
	fma.rn.f32 	%f713, %f696, %f705, %f633;
	fma.rn.f32 	%f714, %f696, %f706, %f634;
	fma.rn.f32 	%f715, %f696, %f707, %f635;
	fma.rn.f32 	%f716, %f696, %f708, %f636;
	fma.rn.f32 	%f717, %f696, %f709, %f637;
	fma.rn.f32 	%f718, %f696, %f710, %f638;
	fma.rn.f32 	%f719, %f696, %f711, %f639;
	fma.rn.f32 	%f720, %f697, %f704, %f640;
	fma.rn.f32 	%f721, %f697, %f705, %f641;
	fma.rn.f32 	%f722, %f697, %f706, %f642;
	fma.rn.f32 	%f723, %f697, %f707, %f643;
	fma.rn.f32 	%f724, %f697, %f708, %f644;
	fma.rn.f32 	%f725, %f697, %f709, %f645;
	fma.rn.f32 	%f726, %f697, %f710, %f646;
	fma.rn.f32 	%f727, %f697, %f711, %f647;
	fma.rn.f32 	%f728, %f698, %f704, %f648;
	fma.rn.f32 	%f729, %f698, %f705, %f649;
	fma.rn.f32 	%f730, %f698, %f706, %f650;
	fma.rn.f32 	%f731, %f698, %f707, %f651;
	fma.rn.f32 	%f732, %f698, %f708, %f652;
	fma.rn.f32 	%f733, %f698, %f709, %f653;
	fma.rn.f32 	%f734, %f698, %f710, %f654;
	fma.rn.f32 	%f735, %f698, %f711, %f655;
	fma.rn.f32 	%f736, %f699, %f704, %f656;
	fma.rn.f32 	%f737, %f699, %f705, %f657;
	fma.rn.f32 	%f738, %f699, %f706, %f658;
	fma.rn.f32 	%f739, %f699, %f707, %f659;
	fma.rn.f32 	%f740, %f699, %f708, %f660;
	fma.rn.f32 	%f741, %f699, %f709, %f661;
	fma.rn.f32 	%f742, %f699, %f710, %f662;
	fma.rn.f32 	%f743, %f699, %f711, %f663;
	fma.rn.f32 	%f744, %f700, %f704, %f664;
	fma.rn.f32 	%f745, %f700, %f705, %f665;
	fma.rn.f32 	%f746, %f700, %f706, %f666;
	fma.rn.f32 	%f747, %f700, %f707, %f667;
	fma.rn.f32 	%f748, %f700, %f708, %f668;
	fma.rn.f32 	%f749, %f700, %f709, %f669;
	fma.rn.f32 	%f750, %f700, %f710, %f670;
	fma.rn.f32 	%f751, %f700, %f711, %f671;
	fma.rn.f32 	%f752, %f701, %f704, %f672;
	fma.rn.f32 	%f753, %f701, %f705, %f673;
	fma.rn.f32 	%f754, %f701, %f706, %f674;
	fma.rn.f32 	%f755, %f701, %f707, %f675;
	fma.rn.f32 	%f756, %f701, %f708, %f676;
	fma.rn.f32 	%f757, %f701, %f709, %f677;
	fma.rn.f32 	%f758, %f701, %f710, %f678;
	fma.rn.f32 	%f759, %f701, %f711, %f679;
	fma.rn.f32 	%f760, %f702, %f704, %f680;
	fma.rn.f32 	%f761, %f702, %f705, %f681;
	fma.rn.f32 	%f762, %f702, %f706, %f682;
	fma.rn.f32 	%f763, %f702, %f707, %f683;
	fma.rn.f32 	%f764, %f702, %f708, %f684;
	fma.rn.f32 	%f765, %f702, %f709, %f685;
	fma.rn.f32 	%f766, %f702, %f710, %f686;
	fma.rn.f32 	%f767, %f702, %f711, %f687;
	fma.rn.f32 	%f768, %f703, %f704, %f688;
	fma.rn.f32 	%f769, %f703, %f705, %f689;
	fma.rn.f32 	%f770, %f703, %f706, %f690;
	fma.rn.f32 	%f771, %f703, %f707, %f691;
	fma.rn.f32 	%f772, %f703, %f708, %f692;
	fma.rn.f32 	%f773, %f703, %f709, %f693;
	fma.rn.f32 	%f774, %f703, %f710, %f694;
	fma.rn.f32 	%f775, %f703, %f711, %f695;
	ld.shared.f32 	%f776, [%r129+24];
	ld.shared.f32 	%f777, [%r129+88];
	ld.shared.f32 	%f778, [%r129+152];
	ld.shared.f32 	%f779, [%r129+216];
	ld.shared.f32 	%f780, [%r129+280];
	ld.shared.f32 	%f781, [%r129+344];
	ld.shared.f32 	%f782, [%r129+408];
	ld.shared.f32 	%f783, [%r129+472];
	ld.shared.f32 	%f784, [%r132+3072];
	ld.shared.f32 	%f785, [%r132+3076];
	ld.shared.f32 	%f786, [%r132+3080];
	ld.shared.f32 	%f787, [%r132+3084];
	ld.shared.f32 	%f788, [%r132+3088];
	ld.shared.f32 	%f789, [%r132+3092];
	ld.shared.f32 	%f790, [%r132+3096];
	ld.shared.f32 	%f791, [%r132+3100];
	fma.rn.f32 	%f792, %f776, %f784, %f712;
	fma.rn.f32 	%f793, %f776, %f785, %f713;
	fma.rn.f32 	%f794, %f776, %f786, %f714;
	fma.rn.f32 	%f795, %f776, %f787, %f715;
	fma.rn.f32 	%f796, %f776, %f788, %f716;
	fma.rn.f32 	%f797, %f776, %f789, %f717;
	fma.rn.f32 	%f798, %f776, %f790, %f718;
	fma.rn.f32 	%f799, %f776, %f791, %f719;
	fma.rn.f32 	%f800, %f777, %f784, %f720;
	fma.rn.f32 	%f801, %f777, %f785, %f721;
	fma.rn.f32 	%f802, %f777, %f786, %f722;
	fma.rn.f32 	%f803, %f777, %f787, %f723;
	fma.rn.f32 	%f804, %f777, %f788, %f724;
	fma.rn.f32 	%f805, %f777, %f789, %f725;
	fma.rn.f32 	%f806, %f777, %f790, %f726;
	fma.rn.f32 	%f807, %f777, %f791, %f727;
	fma.rn.f32 	%f808, %f778, %f784, %f728;
	fma.rn.f32 	%f809, %f778, %f785, %f729;
	fma.rn.f32 	%f810, %f778, %f786, %f730;
	fma.rn.f32 	%f811, %f778, %f787, %f731;
	fma.rn.f32 	%f812, %f778, %f788, %f732;
	fma.rn.f32 	%f813, %f778, %f789, %f733;
	fma.rn.f32 	%f814, %f778, %f790, %f734;
	fma.rn.f32 	%f815, %f778, %f791, %f735;
	fma.rn.f32 	%f816, %f779, %f784, %f736;
	fma.rn.f32 	%f817, %f779, %f785, %f737;
	fma.rn.f32 	%f818, %f779, %f786, %f738;
	fma.rn.f32 	%f819, %f779, %f787, %f739;
	fma.rn.f32 	%f820, %f779, %f788, %f740;
	fma.rn.f32 	%f821, %f779, %f789, %f741;
	fma.rn.f32 	%f822, %f779, %f790, %f742;
	fma.rn.f32 	%f823, %f779, %f791, %f743;
	fma.rn.f32 	%f824, %f780, %f784, %f744;
	fma.rn.f32 	%f825, %f780, %f785, %f745;
	fma.rn.f32 	%f826, %f780, %f786, %f746;
	fma.rn.f32 	%f827, %f780, %f787, %f747;
	fma.rn.f32 	%f828, %f780, %f788, %f748;
	fma.rn.f32 	%f829, %f780, %f789, %f749;
	fma.rn.f32 	%f830, %f780, %f790, %f750;
	fma.rn.f32 	%f831, %f780, %f791, %f751;
	fma.rn.f32 	%f832, %f781, %f784, %f752;
	fma.rn.f32 	%f833, %f781, %f785, %f753;
	fma.rn.f32 	%f834, %f781, %f786, %f754;
	fma.rn.f32 	%f835, %f781, %f787, %f755;
	fma.rn.f32 	%f836, %f781, %f788, %f756;
	fma.rn.f32 	%f837, %f781, %f789, %f757;
	fma.rn.f32 	%f838, %f781, %f790, %f758;
	fma.rn.f32 	%f839, %f781, %f791, %f759;
	fma.rn.f32 	%f840, %f782, %f784, %f760;
	fma.rn.f32 	%f841, %f782, %f785, %f761;
	fma.rn.f32 	%f842, %f782, %f786, %f762;
	fma.rn.f32 	%f843, %f782, %f787, %f763;
	fma.rn.f32 	%f844, %f782, %f788, %f764;
	fma.rn.f32 	%f845, %f782, %f789, %f765;
	fma.rn.f32 	%f846, %f782, %f790, %f766;
	fma.rn.f32 	%f847, %f782, %f791, %f767;
	fma.rn.f32 	%f848, %f783, %f784, %f768;
	fma.rn.f32 	%f849, %f783, %f785, %f769;
	fma.rn.f32 	%f850, %f783, %f786, %f770;
	fma.rn.f32 	%f851, %f783, %f787, %f771;
	fma.rn.f32 	%f852, %f783, %f788, %f772;
	fma.rn.f32 	%f853, %f783, %f789, %f773;
	fma.rn.f32 	%f854, %f783, %f790, %f774;
	fma.rn.f32 	%f855, %f783, %f791, %f775;
	ld.shared.f32 	%f856, [%r129+28];
	ld.shared.f32 	%f857, [%r129+92];
	ld.shared.f32 	%f858, [%r129+156];
	ld.shared.f32 	%f859, [%r129+220];
	ld.shared.f32 	%f860, [%r129+284];
	ld.shared.f32 	%f861, [%r129+348];
	ld.shared.f32 	%f862, [%r129+412];
	ld.shared.f32 	%f863, [%r129+476];
	ld.shared.f32 	%f864, [%r132+3584];
	ld.shared.f32 	%f865, [%r132+3588];
	ld.shared.f32 	%f866, [%r132+3592];
	ld.shared.f32 	%f867, [%r132+3596];
	ld.shared.f32 	%f868, [%r132+3600];
	ld.shared.f32 	%f869, [%r132+3604];
	ld.shared.f32 	%f870, [%r132+3608];
	ld.shared.f32 	%f871, [%r132+3612];
	fma.rn.f32 	%f872, %f856, %f864, %f792;
	fma.rn.f32 	%f873, %f856, %f865, %f793;
	fma.rn.f32 	%f874, %f856, %f866, %f794;
	fma.rn.f32 	%f875, %f856, %f867, %f795;
	fma.rn.f32 	%f876, %f856, %f868, %f796;
	fma.rn.f32 	%f877, %f856, %f869, %f797;
	fma.rn.f32 	%f878, %f856, %f870, %f798;
	fma.rn.f32 	%f879, %f856, %f871, %f799;
	fma.rn.f32 	%f880, %f857, %f864, %f800;
	fma.rn.f32 	%f881, %f857, %f865, %f801;
	fma.rn.f32 	%f882, %f857, %f866, %f802;
	fma.rn.f32 	%f883, %f857, %f867, %f803;
	fma.rn.f32 	%f884, %f857, %f868, %f804;
	fma.rn.f32 	%f885, %f857, %f869, %f805;
	fma.rn.f32 	%f886, %f857, %f870, %f806;
	fma.rn.f32 	%f887, %f857, %f871, %f807;
	fma.rn.f32 	%f888, %f858, %f864, %f808;
	fma.rn.f32 	%f889, %f858, %f865, %f809;
	fma.rn.f32 	%f890, %f858, %f866, %f810;
	fma.rn.f32 	%f891, %f858, %f867, %f811;
	fma.rn.f32 	%f892, %f858, %f868, %f812;
	fma.rn.f32 	%f893, %f858, %f869, %f813;
	fma.rn.f32 	%f894, %f858, %f870, %f814;
	fma.rn.f32 	%f895, %f858, %f871, %f815;
	fma.rn.f32 	%f896, %f859, %f864, %f816;
	fma.rn.f32 	%f897, %f859, %f865, %f817;
	fma.rn.f32 	%f898, %f859, %f866, %f818;
	fma.rn.f32 	%f899, %f859, %f867, %f819;
	fma.rn.f32 	%f900, %f859, %f868, %f820;
	fma.rn.f32 	%f901, %f859, %f869, %f821;
	fma.rn.f32 	%f902, %f859, %f870, %f822;
	fma.rn.f32 	%f903, %f859, %f871, %f823;
	fma.rn.f32 	%f904, %f860, %f864, %f824;
	fma.rn.f32 	%f905, %f860, %f865, %f825;
	fma.rn.f32 	%f906, %f860, %f866, %f826;
	fma.rn.f32 	%f907, %f860, %f867, %f827;
	fma.rn.f32 	%f908, %f860, %f868, %f828;
	fma.rn.f32 	%f909, %f860, %f869, %f829;
	fma.rn.f32 	%f910, %f860, %f870, %f830;
	fma.rn.f32 	%f911, %f860, %f871, %f831;
	fma.rn.f32 	%f912, %f861, %f864, %f832;
	fma.rn.f32 	%f913, %f861, %f865, %f833;
	fma.rn.f32 	%f914, %f861, %f866, %f834;
	fma.rn.f32 	%f915, %f861, %f867, %f835;
	fma.rn.f32 	%f916, %f861, %f868, %f836;
	fma.rn.f32 	%f917, %f861, %f869, %f837;
	fma.rn.f32 	%f918, %f861, %f870, %f838;
	fma.rn.f32 	%f919, %f861, %f871, %f839;
	fma.rn.f32 	%f920, %f862, %f864, %f840;
	fma.rn.f32 	%f921, %f862, %f865, %f841;
	fma.rn.f32 	%f922, %f862, %f866, %f842;
	fma.rn.f32 	%f923, %f862, %f867, %f843;
	fma.rn.f32 	%f924, %f862, %f868, %f844;
	fma.rn.f32 	%f925, %f862, %f869, %f845;
	fma.rn.f32 	%f926, %f862, %f870, %f846;
	fma.rn.f32 	%f927, %f862, %f871, %f847;
	fma.rn.f32 	%f928, %f863, %f864, %f848;
	fma.rn.f32 	%f929, %f863, %f865, %f849;
	fma.rn.f32 	%f930, %f863, %f866, %f850;
	fma.rn.f32 	%f931, %f863, %f867, %f851;
	fma.rn.f32 	%f932, %f863, %f868, %f852;
	fma.rn.f32 	%f933, %f863, %f869, %f853;
	fma.rn.f32 	%f934, %f863, %f870, %f854;
	fma.rn.f32 	%f935, %f863, %f871, %f855;
	ld.shared.f32 	%f936, [%r129+32];
	ld.shared.f32 	%f937, [%r129+96];
	ld.shared.f32 	%f938, [%r129+160];
	ld.shared.f32 	%f939, [%r129+224];
	ld.shared.f32 	%f940, [%r129+288];
	ld.shared.f32 	%f941, [%r129+352];
	ld.shared.f32 	%f942, [%r129+416];
	ld.shared.f32 	%f943, [%r129+480];
	ld.shared.f32 	%f944, [%r132+4096];
	ld.shared.f32 	%f945, [%r132+4100];
	ld.shared.f32 	%f946, [%r132+4104];
	ld.shared.f32 	%f947, [%r132+4108];
	ld.shared.f32 	%f948, [%r132+4112];
	ld.shared.f32 	%f949, [%r132+4116];
	ld.shared.f32 	%f950, [%r132+4120];
	ld.shared.f32 	%f951, [%r132+4124];
	fma.rn.f32 	%f952, %f936, %f944, %f872;
	fma.rn.f32 	%f953, %f936, %f945, %f873;
	fma.rn.f32 	%f954, %f936, %f946, %f874;
	fma.rn.f32 	%f955, %f936, %f947, %f875;
	fma.rn.f32 	%f956, %f936, %f948, %f876;
	fma.rn.f32 	%f957, %f936, %f949, %f877;
	fma.rn.f32 	%f958, %f936, %f950, %f878;
	fma.rn.f32 	%f959, %f936, %f951, %f879;
	fma.rn.f32 	%f960, %f937, %f944, %f880;
	fma.rn.f32 	%f961, %f937, %f945, %f881;
	fma.rn.f32 	%f962, %f937, %f946, %f882;
	fma.rn.f32 	%f963, %f937, %f947, %f883;
	fma.rn.f32 	%f964, %f937, %f948, %f884;
	fma.rn.f32 	%f965, %f937, %f949, %f885;
	fma.rn.f32 	%f966, %f937, %f950, %f886;
	fma.rn.f32 	%f967, %f937, %f951, %f887;
	fma.rn.f32 	%f968, %f938, %f944, %f888;
	fma.rn.f32 	%f969, %f938, %f945, %f889;
	fma.rn.f32 	%f970, %f938, %f946, %f890;
	fma.rn.f32 	%f971, %f938, %f947, %f891;
	fma.rn.f32 	%f972, %f938, %f948, %f892;
	fma.rn.f32 	%f973, %f938, %f949, %f893;
	fma.rn.f32 	%f974, %f938, %f950, %f894;
	fma.rn.f32 	%f975, %f938, %f951, %f895;
	fma.rn.f32 	%f976, %f939, %f944, %f896;
	fma.rn.f32 	%f977, %f939, %f945, %f897;
	fma.rn.f32 	%f978, %f939, %f946, %f898;
	fma.rn.f32 	%f979, %f939, %f947, %f899;
	fma.rn.f32 	%f980, %f939, %f948, %f900;
	fma.rn.f32 	%f981, %f939, %f949, %f901;
	fma.rn.f32 	%f982, %f939, %f950, %f902;
	fma.rn.f32 	%f983, %f939, %f951, %f903;
	fma.rn.f32 	%f984, %f940, %f944, %f904;
	fma.rn.f32 	%f985, %f940, %f945, %f905;
	fma.rn.f32 	%f986, %f940, %f946, %f906;
	fma.rn.f32 	%f987, %f940, %f947, %f907;
	fma.rn.f32 	%f988, %f940, %f948, %f908;
	fma.rn.f32 	%f989, %f940, %f949, %f909;
	fma.rn.f32 	%f990, %f940, %f950, %f910;
	fma.rn.f32 	%f991, %f940, %f951, %f911;
	fma.rn.f32 	%f992, %f941, %f944, %f912;
	fma.rn.f32 	%f993, %f941, %f945, %f913;
	fma.rn.f32 	%f994, %f941, %f946, %f914;
	fma.rn.f32 	%f995, %f941, %f947, %f915;
	fma.rn.f32 	%f996, %f941, %f948, %f916;
	fma.rn.f32 	%f997, %f941, %f949, %f917;
	fma.rn.f32 	%f998, %f941, %f950, %f918;
	fma.rn.f32 	%f999, %f941, %f951, %f919;
	fma.rn.f32 	%f1000, %f942, %f944, %f920;
	fma.rn.f32 	%f1001, %f942, %f945, %f921;
	fma.rn.f32 	%f1002, %f942, %f946, %f922;
	fma.rn.f32 	%f1003, %f942, %f947, %f923;
	fma.rn.f32 	%f1004, %f942, %f948, %f924;
	fma.rn.f32 	%f1005, %f942, %f949, %f925;
	fma.rn.f32 	%f1006, %f942, %f950, %f926;
	fma.rn.f32 	%f1007, %f942, %f951, %f927;
	fma.rn.f32 	%f1008, %f943, %f944, %f928;
	fma.rn.f32 	%f1009, %f943, %f945, %f929;
	fma.rn.f32 	%f1010, %f943, %f946, %f930;
	fma.rn.f32 	%f1011, %f943, %f947, %f931;
	fma.rn.f32 	%f1012, %f943, %f948, %f932;
	fma.rn.f32 	%f1013, %f943, %f949, %f933;
	fma.rn.f32 	%f1014, %f943, %f950, %f934;
	fma.rn.f32 	%f1015, %f943, %f951, %f935;
	ld.shared.f32 	%f1016, [%r129+36];
	ld.shared.f32 	%f1017, [%r129+100];
	ld.shared.f32 	%f1018, [%r129+164];
	ld.shared.f32 	%f1019, [%r129+228];
	ld.shared.f32 	%f1020, [%r129+292];
	ld.shared.f32 	%f1021, [%r129+356];
	ld.shared.f32 	%f1022, [%r129+420];
	ld.shared.f32 	%f1023, [%r129+484];
	ld.shared.f32 	%f1024, [%r132+4608];
	ld.shared.f32 	%f1025, [%r132+4612];
	ld.shared.f32 	%f1026, [%r132+4616];
	ld.shared.f32 	%f1027, [%r132+4620];
	ld.shared.f32 	%f1028, [%r132+4624];
	ld.shared.f32 	%f1029, [%r132+4628];
	ld.shared.f32 	%f1030, [%r132+4632];
	ld.shared.f32 	%f1031, [%r132+4636];
	fma.rn.f32 	%f1032, %f1016, %f1024, %f952;
	fma.rn.f32 	%f1033, %f1016, %f1025, %f953;
	fma.rn.f32 	%f1034, %f1016, %f1026, %f954;
	fma.rn.f32 	%f1035, %f1016, %f1027, %f955;
	fma.rn.f32 	%f1036, %f1016, %f1028, %f956;
	fma.rn.f32 	%f1037, %f1016, %f1029, %f957;
	fma.rn.f32 	%f1038, %f1016, %f1030, %f958;
	fma.rn.f32 	%f1039, %f1016, %f1031, %f959;
	fma.rn.f32 	%f1040, %f1017, %f1024, %f960;
	fma.rn.f32 	%f1041, %f1017, %f1025, %f961;
	fma.rn.f32 	%f1042, %f1017, %f1026, %f962;
	fma.rn.f32 	%f1043, %f1017, %f1027, %f963;
	fma.rn.f32 	%f1044, %f1017, %f1028, %f964;
	fma.rn.f32 	%f1045, %f1017, %f1029, %f965;
	fma.rn.f32 	%f1046, %f1017, %f1030, %f966;
	fma.rn.f32 	%f1047, %f1017, %f1031, %f967;
	fma.rn.f32 	%f1048, %f1018, %f1024, %f968;
	fma.rn.f32 	%f1049, %f1018, %f1025, %f969;
	fma.rn.f32 	%f1050, %f1018, %f1026, %f970;
	fma.rn.f32 	%f1051, %f1018, %f1027, %f971;
	fma.rn.f32 	%f1052, %f1018, %f1028, %f972;
	fma.rn.f32 	%f1053, %f1018, %f1029, %f973;
	fma.rn.f32 	%f1054, %f1018, %f1030, %f974;
	fma.rn.f32 	%f1055, %f1018, %f1031, %f975;
	fma.rn.f32 	%f1056, %f1019, %f1024, %f976;
	fma.rn.f32 	%f1057, %f1019, %f1025, %f977;
	fma.rn.f32 	%f1058, %f1019, %f1026, %f978;
	fma.rn.f32 	%f1059, %f1019, %f1027, %f979;
	fma.rn.f32 	%f1060, %f1019, %f1028, %f980;
	fma.rn.f32 	%f1061, %f1019, %f1029, %f981;
	fma.rn.f32 	%f1062, %f1019, %f1030, %f982;
	fma.rn.f32 	%f1063, %f1019, %f1031, %f983;
	fma.rn.f32 	%f1064, %f1020, %f1024, %f984;
	fma.rn.f32 	%f1065, %f1020, %f1025, %f985;
	fma.rn.f32 	%f1066, %f1020, %f1026, %f986;
	fma.rn.f32 	%f1067, %f1020, %f1027, %f987;
	fma.rn.f32 	%f1068, %f1020, %f1028, %f988;
	fma.rn.f32 	%f1069, %f1020, %f1029, %f989;
	fma.rn.f32 	%f1070, %f1020, %f1030, %f990;
	fma.rn.f32 	%f1071, %f1020, %f1031, %f991;
	fma.rn.f32 	%f1072, %f1021, %f1024, %f992;
	fma.rn.f32 	%f1073, %f1021, %f1025, %f993;
	fma.rn.f32 	%f1074, %f1021, %f1026, %f994;
	fma.rn.f32 	%f1075, %f1021, %f1027, %f995;
	fma.rn.f32 	%f1076, %f1021, %f1028, %f996;
	fma.rn.f32 	%f1077, %f1021, %f1029, %f997;
	fma.rn.f32 	%f1078, %f1021, %f1030, %f998;
	fma.rn.f32 	%f1079, %f1021, %f1031, %f999;
	fma.rn.f32 	%f1080, %f1022, %f1024, %f1000;
	fma.rn.f32 	%f1081, %f1022, %f1025, %f1001;
	fma.rn.f32 	%f1082, %f1022, %f1026, %f1002;
	fma.rn.f32 	%f1083, %f1022, %f1027, %f1003;
	fma.rn.f32 	%f1084, %f1022, %f1028, %f1004;
	fma.rn.f32 	%f1085, %f1022, %f1029, %f1005;
	fma.rn.f32 	%f1086, %f1022, %f1030, %f1006;
	fma.rn.f32 	%f1087, %f1022, %f1031, %f1007;
	fma.rn.f32 	%f1088, %f1023, %f1024, %f1008;
	fma.rn.f32 	%f1089, %f1023, %f1025, %f1009;
	fma.rn.f32 	%f1090, %f1023, %f1026, %f1010;
	fma.rn.f32 	%f1091, %f1023, %f1027, %f1011;
	fma.rn.f32 	%f1092, %f1023, %f1028, %f1012;
	fma.rn.f32 	%f1093, %f1023, %f1029, %f1013;
	fma.rn.f32 	%f1094, %f1023, %f1030, %f1014;
	fma.rn.f32 	%f1095, %f1023, %f1031, %f1015;
	ld.shared.f32 	%f1096, [%r129+40];
	ld.shared.f32 	%f1097, [%r129+104];
	ld.shared.f32 	%f1098, [%r129+168];
	ld.shared.f32 	%f1099, [%r129+232];
	ld.shared.f32 	%f1100, [%r129+296];
	ld.shared.f32 	%f1101, [%r129+360];
	ld.shared.f32 	%f1102, [%r129+424];
	ld.shared.f32 	%f1103, [%r129+488];
	ld.shared.f32 	%f1104, [%r132+5120];
	ld.shared.f32 	%f1105, [%r132+5124];
	ld.shared.f32 	%f1106, [%r132+5128];
	ld.shared.f32 	%f1107, [%r132+5132];
	ld.shared.f32 	%f1108, [%r132+5136];
	ld.shared.f32 	%f1109, [%r132+5140];
	ld.shared.f32 	%f1110, [%r132+5144];
	ld.shared.f32 	%f1111, [%r132+5148];
	fma.rn.f32 	%f1112, %f1096, %f1104, %f1032;
	fma.rn.f32 	%f1113, %f1096, %f1105, %f1033;
	fma.rn.f32 	%f1114, %f1096, %f1106, %f1034;
	fma.rn.f32 	%f1115, %f1096, %f1107, %f1035;
	fma.rn.f32 	%f1116, %f1096, %f1108, %f1036;
	fma.rn.f32 	%f1117, %f1096, %f1109, %f1037;
	fma.rn.f32 	%f1118, %f1096, %f1110, %f1038;
	fma.rn.f32 	%f1119, %f1096, %f1111, %f1039;
	fma.rn.f32 	%f1120, %f1097, %f1104, %f1040;
	fma.rn.f32 	%f1121, %f1097, %f1105, %f1041;
	fma.rn.f32 	%f1122, %f1097, %f1106, %f1042;
	fma.rn.f32 	%f1123, %f1097, %f1107, %f1043;
	fma.rn.f32 	%f1124, %f1097, %f1108, %f1044;
	fma.rn.f32 	%f1125, %f1097, %f1109, %f1045;
	fma.rn.f32 	%f1126, %f1097, %f1110, %f1046;
	fma.rn.f32 	%f1127, %f1097, %f1111, %f1047;
	fma.rn.f32 	%f1128, %f1098, %f1104, %f1048;
	fma.rn.f32 	%f1129, %f1098, %f1105, %f1049;
	fma.rn.f32 	%f1130, %f1098, %f1106, %f1050;
	fma.rn.f32 	%f1131, %f1098, %f1107, %f1051;
	fma.rn.f32 	%f1132, %f1098, %f1108, %f1052;
	fma.rn.f32 	%f1133, %f1098, %f1109, %f1053;
	fma.rn.f32 	%f1134, %f1098, %f1110, %f1054;
	fma.rn.f32 	%f1135, %f1098, %f1111, %f1055;
	fma.rn.f32 	%f1136, %f1099, %f1104, %f1056;
	fma.rn.f32 	%f1137, %f1099, %f1105, %f1057;
	fma.rn.f32 	%f1138, %f1099, %f1106, %f1058;
	fma.rn.f32 	%f1139, %f1099, %f1107, %f1059;
	fma.rn.f32 	%f1140, %f1099, %f1108, %f1060;
	fma.rn.f32 	%f1141, %f1099, %f1109, %f1061;
	fma.rn.f32 	%f1142, %f1099, %f1110, %f1062;
	fma.rn.f32 	%f1143, %f1099, %f1111, %f1063;
	fma.rn.f32 	%f1144, %f1100, %f1104, %f1064;
	fma.rn.f32 	%f1145, %f1100, %f1105, %f1065;
	fma.rn.f32 	%f1146, %f1100, %f1106, %f1066;
	fma.rn.f32 	%f1147, %f1100, %f1107, %f1067;
	fma.rn.f32 	%f1148, %f1100, %f1108, %f1068;
	fma.rn.f32 	%f1149, %f1100, %f1109, %f1069;
	fma.rn.f32 	%f1150, %f1100, %f1110, %f1070;
	fma.rn.f32 	%f1151, %f1100, %f1111, %f1071;
	fma.rn.f32 	%f1152, %f1101, %f1104, %f1072;
	fma.rn.f32 	%f1153, %f1101, %f1105, %f1073;
	fma.rn.f32 	%f1154, %f1101, %f1106, %f1074;
	fma.rn.f32 	%f1155, %f1101, %f1107, %f1075;
	fma.rn.f32 	%f1156, %f1101, %f1108, %f1076;
	fma.rn.f32 	%f1157, %f1101, %f1109, %f1077;
	fma.rn.f32 	%f1158, %f1101, %f1110, %f1078;
	fma.rn.f32 	%f1159, %f1101, %f1111, %f1079;
	fma.rn.f32 	%f1160, %f1102, %f1104, %f1080;
	fma.rn.f32 	%f1161, %f1102, %f1105, %f1081;
	fma.rn.f32 	%f1162, %f1102, %f1106, %f1082;
	fma.rn.f32 	%f1163, %f1102, %f1107, %f1083;
	fma.rn.f32 	%f1164, %f1102, %f1108, %f1084;
	fma.rn.f32 	%f1165, %f1102, %f1109, %f1085;
	fma.rn.f32 	%f1166, %f1102, %f1110, %f1086;
	fma.rn.f32 	%f1167, %f1102, %f1111, %f1087;
	fma.rn.f32 	%f1168, %f1103, %f1104, %f1088;
	fma.rn.f32 	%f1169, %f1103, %f1105, %f1089;
	fma.rn.f32 	%f1170, %f1103, %f1106, %f1090;
	fma.rn.f32 	%f1171, %f1103, %f1107, %f1091;
	fma.rn.f32 	%f1172, %f1103, %f1108, %f1092;
	fma.rn.f32 	%f1173, %f1103, %f1109, %f1093;
	fma.rn.f32 	%f1174, %f1103, %f1110, %f1094;
	fma.rn.f32 	%f1175, %f1103, %f1111, %f1095;
	ld.shared.f32 	%f1176, [%r129+44];
	ld.shared.f32 	%f1177, [%r129+108];
	ld.shared.f32 	%f1178, [%r129+172];
	ld.shared.f32 	%f1179, [%r129+236];
	ld.shared.f32 	%f1180, [%r129+300];
	ld.shared.f32 	%f1181, [%r129+364];
	ld.shared.f32 	%f1182, [%r129+428];
	ld.shared.f32 	%f1183, [%r129+492];
	ld.shared.f32 	%f1184, [%r132+5632];
	ld.shared.f32 	%f1185, [%r132+5636];
	ld.shared.f32 	%f1186, [%r132+5640];
	ld.shared.f32 	%f1187, [%r132+5644];
	ld.shared.f32 	%f1188, [%r132+5648];
	ld.shared.f32 	%f1189, [%r132+5652];
	ld.shared.f32 	%f1190, [%r132+5656];
	ld.shared.f32 	%f1191, [%r132+5660];
	fma.rn.f32 	%f1192, %f1176, %f1184, %f1112;
	fma.rn.f32 	%f1193, %f1176, %f1185, %f1113;
	fma.rn.f32 	%f1194, %f1176, %f1186, %f1114;
	fma.rn.f32 	%f1195, %f1176, %f1187, %f1115;
	fma.rn.f32 	%f1196, %f1176, %f1188, %f1116;
	fma.rn.f32 	%f1197, %f1176, %f1189, %f1117;
	fma.rn.f32 	%f1198, %f1176, %f1190, %f1118;
	fma.rn.f32 	%f1199, %f1176, %f1191, %f1119;
	fma.rn.f32 	%f1200, %f1177, %f1184, %f1120;
	fma.rn.f32 	%f1201, %f1177, %f1185, %f1121;
	fma.rn.f32 	%f1202, %f1177, %f1186, %f1122;
	fma.rn.f32 	%f1203, %f1177, %f1187, %f1123;
	fma.rn.f32 	%f1204, %f1177, %f1188, %f1124;
	fma.rn.f32 	%f1205, %f1177, %f1189, %f1125;
	fma.rn.f32 	%f1206, %f1177, %f1190, %f1126;
	fma.rn.f32 	%f1207, %f1177, %f1191, %f1127;
	fma.rn.f32 	%f1208, %f1178, %f1184, %f1128;
	fma.rn.f32 	%f1209, %f1178, %f1185, %f1129;
	fma.rn.f32 	%f1210, %f1178, %f1186, %f1130;
	fma.rn.f32 	%f1211, %f1178, %f1187, %f1131;
	fma.rn.f32 	%f1212, %f1178, %f1188, %f1132;
	fma.rn.f32 	%f1213, %f1178, %f1189, %f1133;
	fma.rn.f32 	%f1214, %f1178, %f1190, %f1134;
	fma.rn.f32 	%f1215, %f1178, %f1191, %f1135;
	fma.rn.f32 	%f1216, %f1179, %f1184, %f1136;
	fma.rn.f32 	%f1217, %f1179, %f1185, %f1137;
	fma.rn.f32 	%f1218, %f1179, %f1186, %f1138;
	fma.rn.f32 	%f1219, %f1179, %f1187, %f1139;
	fma.rn.f32 	%f1220, %f1179, %f1188, %f1140;
	fma.rn.f32 	%f1221, %f1179, %f1189, %f1141;
	fma.rn.f32 	%f1222, %f1179, %f1190, %f1142;
	fma.rn.f32 	%f1223, %f1179, %f1191, %f1143;
	fma.rn.f32 	%f1224, %f1180, %f1184, %f1144;
	fma.rn.f32 	%f1225, %f1180, %f1185, %f1145;
	fma.rn.f32 	%f1226, %f1180, %f1186, %f1146;
	fma.rn.f32 	%f1227, %f1180, %f1187, %f1147;
	fma.rn.f32 	%f1228, %f1180, %f1188, %f1148;
	fma.rn.f32 	%f1229, %f1180, %f1189, %f1149;
	fma.rn.f32 	%f1230, %f1180, %f1190, %f1150;
	fma.rn.f32 	%f1231, %f1180, %f1191, %f1151;
	fma.rn.f32 	%f1232, %f1181, %f1184, %f1152;
	fma.rn.f32 	%f1233, %f1181, %f1185, %f1153;
	fma.rn.f32 	%f1234, %f1181, %f1186, %f1154;
	fma.rn.f32 	%f1235, %f1181, %f1187, %f1155;
	fma.rn.f32 	%f1236, %f1181, %f1188, %f1156;
	fma.rn.f32 	%f1237, %f1181, %f1189, %f1157;
	fma.rn.f32 	%f1238, %f1181, %f1190, %f1158;
	fma.rn.f32 	%f1239, %f1181, %f1191, %f1159;
	fma.rn.f32 	%f1240, %f1182, %f1184, %f1160;
	fma.rn.f32 	%f1241, %f1182, %f1185, %f1161;
	fma.rn.f32 	%f1242, %f1182, %f1186, %f1162;
	fma.rn.f32 	%f1243, %f1182, %f1187, %f1163;
	fma.rn.f32 	%f1244, %f1182, %f1188, %f1164;
	fma.rn.f32 	%f1245, %f1182, %f1189, %f1165;
	fma.rn.f32 	%f1246, %f1182, %f1190, %f1166;
	fma.rn.f32 	%f1247, %f1182, %f1191, %f1167;
	fma.rn.f32 	%f1248, %f1183, %f1184, %f1168;
	fma.rn.f32 	%f1249, %f1183, %f1185, %f1169;
	fma.rn.f32 	%f1250, %f1183, %f1186, %f1170;
	fma.rn.f32 	%f1251, %f1183, %f1187, %f1171;
	fma.rn.f32 	%f1252, %f1183, %f1188, %f1172;
	fma.rn.f32 	%f1253, %f1183, %f1189, %f1173;
	fma.rn.f32 	%f1254, %f1183, %f1190, %f1174;
	fma.rn.f32 	%f1255, %f1183, %f1191, %f1175;
	ld.shared.f32 	%f1256, [%r129+48];
	ld.shared.f32 	%f1257, [%r129+112];
	ld.shared.f32 	%f1258, [%r129+176];
	ld.shared.f32 	%f1259, [%r129+240];
	ld.shared.f32 	%f1260, [%r129+304];
	ld.shared.f32 	%f1261, [%r129+368];
	ld.shared.f32 	%f1262, [%r129+432];
	ld.shared.f32 	%f1263, [%r129+496];
	ld.shared.f32 	%f1264, [%r132+6144];
	ld.shared.f32 	%f1265, [%r132+6148];
	ld.shared.f32 	%f1266, [%r132+6152];
	ld.shared.f32 	%f1267, [%r132+6156];
	ld.shared.f32 	%f1268, [%r132+6160];
	ld.shared.f32 	%f1269, [%r132+6164];
	ld.shared.f32 	%f1270, [%r132+6168];
	ld.shared.f32 	%f1271, [%r132+6172];
	fma.rn.f32 	%f1272, %f1256, %f1264, %f1192;
	fma.rn.f32 	%f1273, %f1256, %f1265, %f1193;
	fma.rn.f32 	%f1274, %f1256, %f1266, %f1194;
	fma.rn.f32 	%f1275, %f1256, %f1267, %f1195;
	fma.rn.f32 	%f1276, %f1256, %f1268, %f1196;
	fma.rn.f32 	%f1277, %f1256, %f1269, %f1197;
	fma.rn.f32 	%f1278, %f1256, %f1270, %f1198;
	fma.rn.f32 	%f1279, %f1256, %f1271, %f1199;
	fma.rn.f32 	%f1280, %f1257, %f1264, %f1200;
	fma.rn.f32 	%f1281, %f1257, %f1265, %f1201;
	fma.rn.f32 	%f1282, %f1257, %f1266, %f1202;
	fma.rn.f32 	%f1283, %f1257, %f1267, %f1203;
	fma.rn.f32 	%f1284, %f1257, %f1268, %f1204;
	fma.rn.f32 	%f1285, %f1257, %f1269, %f1205;
	fma.rn.f32 	%f1286, %f1257, %f1270, %f1206;
	fma.rn.f32 	%f1287, %f1257, %f1271, %f1207;
	fma.rn.f32 	%f1288, %f1258, %f1264, %f1208;
	fma.rn.f32 	%f1289, %f1258, %f1265, %f1209;
	fma.rn.f32 	%f1290, %f1258, %f1266, %f1210;
	fma.rn.f32 	%f1291, %f1258, %f1267, %f1211;
	fma.rn.f32 	%f1292, %f1258, %f1268, %f1212;
	fma.rn.f32 	%f1293, %f1258, %f1269, %f1213;
	fma.rn.f32 	%f1294, %f1258, %f1270, %f1214;
	fma.rn.f32 	%f1295, %f1258, %f1271, %f1215;
	fma.rn.f32 	%f1296, %f1259, %f1264, %f1216;
	fma.rn.f32 	%f1297, %f1259, %f1265, %f1217;
	fma.rn.f32 	%f1298, %f1259, %f1266, %f1218;
	fma.rn.f32 	%f1299, %f1259, %f1267, %f1219;
	fma.rn.f32 	%f1300, %f1259, %f1268, %f1220;
	fma.rn.f32 	%f1301, %f1259, %f1269, %f1221;
	fma.rn.f32 	%f1302, %f1259, %f1270, %f1222;
	fma.rn.f32 	%f1303, %f1259, %f1271, %f1223;
	fma.rn.f32 	%f1304, %f1260, %f1264, %f1224;
	fma.rn.f32 	%f1305, %f1260, %f1265, %f1225;
	fma.rn.f32 	%f1306, %f1260, %f1266, %f1226;
	fma.rn.f32 	%f1307, %f1260, %f1267, %f1227;
	fma.rn.f32 	%f1308, %f1260, %f1268, %f1228;
	fma.rn.f32 	%f1309, %f1260, %f1269, %f1229;
	fma.rn.f32 	%f1310, %f1260, %f1270, %f1230;
	fma.rn.f32 	%f1311, %f1260, %f1271, %f1231;
	fma.rn.f32 	%f1312, %f1261, %f1264, %f1232;
	fma.rn.f32 	%f1313, %f1261, %f1265, %f1233;
	fma.rn.f32 	%f1314, %f1261, %f1266, %f1234;
	fma.rn.f32 	%f1315, %f1261, %f1267, %f1235;
	fma.rn.f32 	%f1316, %f1261, %f1268, %f1236;
	fma.rn.f32 	%f1317, %f1261, %f1269, %f1237;
	fma.rn.f32 	%f1318, %f1261, %f1270, %f1238;
	fma.rn.f32 	%f1319, %f1261, %f1271, %f1239;
	fma.rn.f32 	%f1320, %f1262, %f1264, %f1240;
	fma.rn.f32 	%f1321, %f1262, %f1265, %f1241;
	fma.rn.f32 	%f1322, %f1262, %f1266, %f1242;
	fma.rn.f32 	%f1323, %f1262, %f1267, %f1243;
	fma.rn.f32 	%f1324, %f1262, %f1268, %f1244;
	fma.rn.f32 	%f1325, %f1262, %f1269, %f1245;
	fma.rn.f32 	%f1326, %f1262, %f1270, %f1246;
	fma.rn.f32 	%f1327, %f1262, %f1271, %f1247;
	fma.rn.f32 	%f1328, %f1263, %f1264, %f1248;
	fma.rn.f32 	%f1329, %f1263, %f1265, %f1249;
	fma.rn.f32 	%f1330, %f1263, %f1266, %f1250;
	fma.rn.f32 	%f1331, %f1263, %f1267, %f1251;
	fma.rn.f32 	%f1332, %f1263, %f1268, %f1252;
	fma.rn.f32 	%f1333, %f1263, %f1269, %f1253;
	fma.rn.f32 	%f1334, %f1263, %f1270, %f1254;
	fma.rn.f32 	%f1335, %f1263, %f1271, %f1255;
	ld.shared.f32 	%f1336, [%r129+52];
	ld.shared.f32 	%f1337, [%r129+116];
	ld.shared.f32 	%f1338, [%r129+180];
	ld.shared.f32 	%f1339, [%r129+244];
	ld.shared.f32 	%f1340, [%r129+308];
	ld.shared.f32 	%f1341, [%r129+372];
	ld.shared.f32 	%f1342, [%r129+436];
	ld.shared.f32 	%f1343, [%r129+500];
	ld.shared.f32 	%f1344, [%r132+6656];
	ld.shared.f32 	%f1345, [%r132+6660];
	ld.shared.f32 	%f1346, [%r132+6664];
	ld.shared.f32 	%f1347, [%r132+6668];
	ld.shared.f32 	%f1348, [%r132+6672];
	ld.shared.f32 	%f1349, [%r132+6676];
	ld.shared.f32 	%f1350, [%r132+6680];
	ld.shared.f32 	%f1351, [%r132+6684];
	fma.rn.f32 	%f1352, %f1336, %f1344, %f1272;
	fma.rn.f32 	%f1353, %f1336, %f1345, %f1273;
	fma.rn.f32 	%f1354, %f1336, %f1346, %f1274;
	fma.rn.f32 	%f1355, %f1336, %f1347, %f1275;
	fma.rn.f32 	%f1356, %f1336, %f1348, %f1276;
	fma.rn.f32 	%f1357, %f1336, %f1349, %f1277;
	fma.rn.f32 	%f1358, %f1336, %f1350, %f1278;
	fma.rn.f32 	%f1359, %f1336, %f1351, %f1279;
	fma.rn.f32 	%f1360, %f1337, %f1344, %f1280;
	fma.rn.f32 	%f1361, %f1337, %f1345, %f1281;
	fma.rn.f32 	%f1362, %f1337, %f1346, %f1282;
	fma.rn.f32 	%f1363, %f1337, %f1347, %f1283;
	fma.rn.f32 	%f1364, %f1337, %f1348, %f1284;
	fma.rn.f32 	%f1365, %f1337, %f1349, %f1285;
	fma.rn.f32 	%f1366, %f1337, %f1350, %f1286;
	fma.rn.f32 	%f1367, %f1337, %f1351, %f1287;
	fma.rn.f32 	%f1368, %f1338, %f1344, %f1288;
	fma.rn.f32 	%f1369, %f1338, %f1345, %f1289;
	fma.rn.f32 	%f1370, %f1338, %f1346, %f1290;
	fma.rn.f32 	%f1371, %f1338, %f1347, %f1291;
	fma.rn.f32 	%f1372, %f1338, %f1348, %f1292;
	fma.rn.f32 	%f1373, %f1338, %f1349, %f1293;
	fma.rn.f32 	%f1374, %f1338, %f1350, %f1294;
	fma.rn.f32 	%f1375, %f1338, %f1351, %f1295;
	fma.rn.f32 	%f1376, %f1339, %f1344, %f1296;
	fma.rn.f32 	%f1377, %f1339, %f1345, %f1297;
	fma.rn.f32 	%f1378, %f1339, %f1346, %f1298;
	fma.rn.f32 	%f1379, %f1339, %f1347, %f1299;
	fma.rn.f32 	%f1380, %f1339, %f1348, %f1300;
	fma.rn.f32 	%f1381, %f1339, %f1349, %f1301;
	fma.rn.f32 	%f1382, %f1339, %f1350, %f1302;
	fma.rn.f32 	%f1383, %f1339, %f1351, %f1303;
	fma.rn.f32 	%f1384, %f1340, %f1344, %f1304;
	fma.rn.f32 	%f1385, %f1340, %f1345, %f1305;
	fma.rn.f32 	%f1386, %f1340, %f1346, %f1306;
	fma.rn.f32 	%f1387, %f1340, %f1347, %f1307;
	fma.rn.f32 	%f1388, %f1340, %f1348, %f1308;
	fma.rn.f32 	%f1389, %f1340, %f1349, %f1309;
	fma.rn.f32 	%f1390, %f1340, %f1350, %f1310;
	fma.rn.f32 	%f1391, %f1340, %f1351, %f1311;
	fma.rn.f32 	%f1392, %f1341, %f1344, %f1312;
	fma.rn.f32 	%f1393, %f1341, %f1345, %f1313;
	fma.rn.f32 	%f1394, %f1341, %f1346, %f1314;
	fma.rn.f32 	%f1395, %f1341, %f1347, %f1315;
	fma.rn.f32 	%f1396, %f1341, %f1348, %f1316;
	fma.rn.f32 	%f1397, %f1341, %f1349, %f1317;
	fma.rn.f32 	%f1398, %f1341, %f1350, %f1318;
	fma.rn.f32 	%f1399, %f1341, %f1351, %f1319;
	fma.rn.f32 	%f1400, %f1342, %f1344, %f1320;
	fma.rn.f32 	%f1401, %f1342, %f1345, %f1321;
	fma.rn.f32 	%f1402, %f1342, %f1346, %f1322;
	fma.rn.f32 	%f1403, %f1342, %f1347, %f1323;
	fma.rn.f32 	%f1404, %f1342, %f1348, %f1324;
	fma.rn.f32 	%f1405, %f1342, %f1349, %f1325;
	fma.rn.f32 	%f1406, %f1342, %f1350, %f1326;
	fma.rn.f32 	%f1407, %f1342, %f1351, %f1327;
	fma.rn.f32 	%f1408, %f1343, %f1344, %f1328;
	fma.rn.f32 	%f1409, %f1343, %f1345, %f1329;
	fma.rn.f32 	%f1410, %f1343, %f1346, %f1330;
	fma.rn.f32 	%f1411, %f1343, %f1347, %f1331;
	fma.rn.f32 	%f1412, %f1343, %f1348, %f1332;
	fma.rn.f32 	%f1413, %f1343, %f1349, %f1333;
	fma.rn.f32 	%f1414, %f1343, %f1350, %f1334;
	fma.rn.f32 	%f1415, %f1343, %f1351, %f1335;
	ld.shared.f32 	%f1416, [%r129+56];
	ld.shared.f32 	%f1417, [%r129+120];
	ld.shared.f32 	%f1418, [%r129+184];
	ld.shared.f32 	%f1419, [%r129+248];
	ld.shared.f32 	%f1420, [%r129+312];
	ld.shared.f32 	%f1421, [%r129+376];
	ld.shared.f32 	%f1422, [%r129+440];
	ld.shared.f32 	%f1423, [%r129+504];
	ld.shared.f32 	%f1424, [%r132+7168];
	ld.shared.f32 	%f1425, [%r132+7172];
	ld.shared.f32 	%f1426, [%r132+7176];
	ld.shared.f32 	%f1427, [%r132+7180];
	ld.shared.f32 	%f1428, [%r132+7184];
	ld.shared.f32 	%f1429, [%r132+7188];
	ld.shared.f32 	%f1430, [%r132+7192];
	ld.shared.f32 	%f1431, [%r132+7196];
	fma.rn.f32 	%f1432, %f1416, %f1424, %f1352;
	fma.rn.f32 	%f1433, %f1416, %f1425, %f1353;
	fma.rn.f32 	%f1434, %f1416, %f1426, %f1354;
	fma.rn.f32 	%f1435, %f1416, %f1427, %f1355;
	fma.rn.f32 	%f1436, %f1416, %f1428, %f1356;
	fma.rn.f32 	%f1437, %f1416, %f1429, %f1357;
	fma.rn.f32 	%f1438, %f1416, %f1430, %f1358;
	fma.rn.f32 	%f1439, %f1416, %f1431, %f1359;
	fma.rn.f32 	%f1440, %f1417, %f1424, %f1360;
	fma.rn.f32 	%f1441, %f1417, %f1425, %f1361;
	fma.rn.f32 	%f1442, %f1417, %f1426, %f1362;
	fma.rn.f32 	%f1443, %f1417, %f1427, %f1363;
	fma.rn.f32 	%f1444, %f1417, %f1428, %f1364;
	fma.rn.f32 	%f1445, %f1417, %f1429, %f1365;
	fma.rn.f32 	%f1446, %f1417, %f1430, %f1366;
	fma.rn.f32 	%f1447, %f1417, %f1431, %f1367;
	fma.rn.f32 	%f1448, %f1418, %f1424, %f1368;
	fma.rn.f32 	%f1449, %f1418, %f1425, %f1369;
	fma.rn.f32 	%f1450, %f1418, %f1426, %f1370;
	fma.rn.f32 	%f1451, %f1418, %f1427, %f1371;
	fma.rn.f32 	%f1452, %f1418, %f1428, %f1372;
	fma.rn.f32 	%f1453, %f1418, %f1429, %f1373;
	fma.rn.f32 	%f1454, %f1418, %f1430, %f1374;
	fma.rn.f32 	%f1455, %f1418, %f1431, %f1375;
	fma.rn.f32 	%f1456, %f1419, %f1424, %f1376;
	fma.rn.f32 	%f1457, %f1419, %f1425, %f1377;
	fma.rn.f32 	%f1458, %f1419, %f1426, %f1378;
	fma.rn.f32 	%f1459, %f1419, %f1427, %f1379;
	fma.rn.f32 	%f1460, %f1419, %f1428, %f1380;
	fma.rn.f32 	%f1461, %f1419, %f1429, %f1381;
	fma.rn.f32 	%f1462, %f1419, %f1430, %f1382;
	fma.rn.f32 	%f1463, %f1419, %f1431, %f1383;
	fma.rn.f32 	%f1464, %f1420, %f1424, %f1384;
	fma.rn.f32 	%f1465, %f1420, %f1425, %f1385;
	fma.rn.f32 	%f1466, %f1420, %f1426, %f1386;
	fma.rn.f32 	%f1467, %f1420, %f1427, %f1387;
	fma.rn.f32 	%f1468, %f1420, %f1428, %f1388;
	fma.rn.f32 	%f1469, %f1420, %f1429, %f1389;
	fma.rn.f32 	%f1470, %f1420, %f1430, %f1390;
	fma.rn.f32 	%f1471, %f1420, %f1431, %f1391;
	fma.rn.f32 	%f1472, %f1421, %f1424, %f1392;
	fma.rn.f32 	%f1473, %f1421, %f1425, %f1393;
	fma.rn.f32 	%f1474, %f1421, %f1426, %f1394;
	fma.rn.f32 	%f1475, %f1421, %f1427, %f1395;
	fma.rn.f32 	%f1476, %f1421, %f1428, %f1396;
	fma.rn.f32 	%f1477, %f1421, %f1429, %f1397;
	fma.rn.f32 	%f1478, %f1421, %f1430, %f1398;
	fma.rn.f32 	%f1479, %f1421, %f1431, %f1399;
	fma.rn.f32 	%f1480, %f1422, %f1424, %f1400;
	fma.rn.f32 	%f1481, %f1422, %f1425, %f1401;
	fma.rn.f32 	%f1482, %f1422, %f1426, %f1402;
	fma.rn.f32 	%f1483, %f1422, %f1427, %f1403;
	fma.rn.f32 	%f1484, %f1422, %f1428, %f1404;
	fma.rn.f32 	%f1485, %f1422, %f1429, %f1405;
	fma.rn.f32 	%f1486, %f1422, %f1430, %f1406;
	fma.rn.f32 	%f1487, %f1422, %f1431, %f1407;
	fma.rn.f32 	%f1488, %f1423, %f1424, %f1408;
	fma.rn.f32 	%f1489, %f1423, %f1425, %f1409;
	fma.rn.f32 	%f1490, %f1423, %f1426, %f1410;
	fma.rn.f32 	%f1491, %f1423, %f1427, %f1411;
	fma.rn.f32 	%f1492, %f1423, %f1428, %f1412;
	fma.rn.f32 	%f1493, %f1423, %f1429, %f1413;
	fma.rn.f32 	%f1494, %f1423, %f1430, %f1414;
	fma.rn.f32 	%f1495, %f1423, %f1431, %f1415;
	ld.shared.f32 	%f1496, [%r129+60];
	ld.shared.f32 	%f1497, [%r129+124];
	ld.shared.f32 	%f1498, [%r129+188];
	ld.shared.f32 	%f1499, [%r129+252];
	ld.shared.f32 	%f1500, [%r129+316];
	ld.shared.f32 	%f1501, [%r129+380];
	ld.shared.f32 	%f1502, [%r129+444];
	ld.shared.f32 	%f1503, [%r129+508];
	ld.shared.f32 	%f1504, [%r132+7680];
	ld.shared.f32 	%f1505, [%r132+7684];
	ld.shared.f32 	%f1506, [%r132+7688];
	ld.shared.f32 	%f1507, [%r132+7692];
	ld.shared.f32 	%f1508, [%r132+7696];
	ld.shared.f32 	%f1509, [%r132+7700];
	ld.shared.f32 	%f1510, [%r132+7704];
	ld.shared.f32 	%f1511, [%r132+7708];
	fma.rn.f32 	%f1683, %f1496, %f1504, %f1432;
	fma.rn.f32 	%f1682, %f1496, %f1505, %f1433;
	fma.rn.f32 	%f1681, %f1496, %f1506, %f1434;
	fma.rn.f32 	%f1680, %f1496, %f1507, %f1435;
	fma.rn.f32 	%f1679, %f1496, %f1508, %f1436;
	fma.rn.f32 	%f1678, %f1496, %f1509, %f1437;
	fma.rn.f32 	%f1677, %f1496, %f1510, %f1438;
	fma.rn.f32 	%f1676, %f1496, %f1511, %f1439;
	fma.rn.f32 	%f1675, %f1497, %f1504, %f1440;
	fma.rn.f32 	%f1674, %f1497, %f1505, %f1441;
	fma.rn.f32 	%f1673, %f1497, %f1506, %f1442;
	fma.rn.f32 	%f1672, %f1497, %f1507, %f1443;
	fma.rn.f32 	%f1671, %f1497, %f1508, %f1444;
	fma.rn.f32 	%f1670, %f1497, %f1509, %f1445;
	fma.rn.f32 	%f1669, %f1497, %f1510, %f1446;
	fma.rn.f32 	%f1668, %f1497, %f1511, %f1447;
	fma.rn.f32 	%f1667, %f1498, %f1504, %f1448;
	fma.rn.f32 	%f1666, %f1498, %f1505, %f1449;
	fma.rn.f32 	%f1665, %f1498, %f1506, %f1450;
	fma.rn.f32 	%f1664, %f1498, %f1507, %f1451;
	fma.rn.f32 	%f1663, %f1498, %f1508, %f1452;
	fma.rn.f32 	%f1662, %f1498, %f1509, %f1453;
	fma.rn.f32 	%f1661, %f1498, %f1510, %f1454;
	fma.rn.f32 	%f1660, %f1498, %f1511, %f1455;
	fma.rn.f32 	%f1659, %f1499, %f1504, %f1456;
	fma.rn.f32 	%f1658, %f1499, %f1505, %f1457;
	fma.rn.f32 	%f1657, %f1499, %f1506, %f1458;
	fma.rn.f32 	%f1656, %f1499, %f1507, %f1459;
	fma.rn.f32 	%f1655, %f1499, %f1508, %f1460;
	fma.rn.f32 	%f1654, %f1499, %f1509, %f1461;
	fma.rn.f32 	%f1653, %f1499, %f1510, %f1462;
	fma.rn.f32 	%f1652, %f1499, %f1511, %f1463;
	fma.rn.f32 	%f1651, %f1500, %f1504, %f1464;
	fma.rn.f32 	%f1650, %f1500, %f1505, %f1465;
	fma.rn.f32 	%f1649, %f1500, %f1506, %f1466;
	fma.rn.f32 	%f1648, %f1500, %f1507, %f1467;
	fma.rn.f32 	%f1647, %f1500, %f1508, %f1468;
	fma.rn.f32 	%f1646, %f1500, %f1509, %f1469;
	fma.rn.f32 	%f1645, %f1500, %f1510, %f1470;
	fma.rn.f32 	%f1644, %f1500, %f1511, %f1471;
	fma.rn.f32 	%f1643, %f1501, %f1504, %f1472;
	fma.rn.f32 	%f1642, %f1501, %f1505, %f1473;
	fma.rn.f32 	%f1641, %f1501, %f1506, %f1474;
	fma.rn.f32 	%f1640, %f1501, %f1507, %f1475;
	fma.rn.f32 	%f1639, %f1501, %f1508, %f1476;
	fma.rn.f32 	%f1638, %f1501, %f1509, %f1477;
	fma.rn.f32 	%f1637, %f1501, %f1510, %f1478;
	fma.rn.f32 	%f1636, %f1501, %f1511, %f1479;
	fma.rn.f32 	%f1684, %f1502, %f1504, %f1480;
	fma.rn.f32 	%f1685, %f1502, %f1505, %f1481;
	fma.rn.f32 	%f1686, %f1502, %f1506, %f1482;
	fma.rn.f32 	%f1687, %f1502, %f1507, %f1483;
	fma.rn.f32 	%f1688, %f1502, %f1508, %f1484;
	fma.rn.f32 	%f1689, %f1502, %f1509, %f1485;
	fma.rn.f32 	%f1690, %f1502, %f1510, %f1486;
	fma.rn.f32 	%f1691, %f1502, %f1511, %f1487;
	fma.rn.f32 	%f1692, %f1503, %f1504, %f1488;
	fma.rn.f32 	%f1693, %f1503, %f1505, %f1489;
	fma.rn.f32 	%f1694, %f1503, %f1506, %f1490;
	fma.rn.f32 	%f1695, %f1503, %f1507, %f1491;
	fma.rn.f32 	%f1696, %f1503, %f1508, %f1492;
	fma.rn.f32 	%f1697, %f1503, %f1509, %f1493;
	fma.rn.f32 	%f1698, %f1503, %f1510, %f1494;
	fma.rn.f32 	%f1699, %f1503, %f1511, %f1495;
	bar.sync 	0;
	@%p27 bra 	$L__BB0_21;
	mov.u32 	%r133, %tid.y;
	shl.b32 	%r134, %r133, 4;
	mov.u32 	%r135, %tid.x;
	add.s32 	%r136, %r134, %r135;
	shl.b32 	%r137, %r136, 5;
	and.b32  	%r138, %r137, 1048512;
	mov.u32 	%r139, _ZZ35matrix_multiplication_double_bufferPKfS0_PfiiiE2As;
	add.s32 	%r140, %r139, %r138;
	shl.b32 	%r141, %r352, 13;
	add.s32 	%r142, %r140, %r141;
	shl.b32 	%r143, %r135, 5;
	and.b32  	%r144, %r143, 32;
	add.s32 	%r145, %r142, %r144;
	st.shared.v4.f32 	[%r145], {%f1627, %f1626, %f1625, %f1624};
	st.shared.v4.f32 	[%r145+16], {%f1623, %f1622, %f1621, %f1620};
	and.b32  	%r146, %r137, 1048064;
	mov.u32 	%r147, _ZZ35matrix_multiplication_double_bufferPKfS0_PfiiiE2Bs;
	add.s32 	%r148, %r147, %r146;
	add.s32 	%r149, %r148, %r141;
	and.b32  	%r150, %r143, 480;
	add.s32 	%r151, %r149, %r150;
	st.shared.v4.f32 	[%r151], {%f1635, %f1634, %f1633, %f1632};
	st.shared.v4.f32 	[%r151+16], {%f1631, %f1630, %f1629, %f1628};
$L__BB0_21:
	ld.param.u32 	%r266, [_Z35matrix_multiplication_double_bufferPKfS0_Pfiii_param_5];
	xor.b32  	%r351, %r351, 1;
	xor.b32  	%r352, %r352, 1;
	bar.sync 	0;
	add.s64 	%rd158, %rd158, 64;
	add.s32 	%r350, %r350, 16;
	shl.b32 	%r152, %r266, 4;
	add.s32 	%r349, %r349, %r152;
	add.s32 	%r348, %r348, 16;
	add.s32 	%r20, %r347, 16;
	add.s32 	%r153, %r347, -4;
	setp.lt.s32 	%p28, %r153, %r41;
	mov.u32 	%r347, %r20;
	@%p28 bra 	$L__BB0_10;
$L__BB0_22:
	ld.param.u32 	%r253, [_Z35matrix_multiplication_double_bufferPKfS0_Pfiii_param_3];
	mov.u32 	%r154, %tid.y;
	shl.b32 	%r155, %r154, 3;
	mov.u32 	%r156, %ctaid.y;
	shl.b32 	%r157, %r156, 7;
	add.s32 	%r21, %r157, %r155;
	mov.u32 	%r158, %ctaid.x;
	shl.b32 	%r159, %r158, 7;
	mov.u32 	%r160, %tid.x;
	shl.b32 	%r161, %r160, 3;
	add.s32 	%r22, %r159, %r161;
	setp.ge.s32 	%p29, %r21, %r253;
	@%p29 bra 	$L__BB0_40;
	ld.param.u32 	%r267, [_Z35matrix_multiplication_double_bufferPKfS0_Pfiii_param_5];
	mul.lo.s32 	%r23, %r21, %r267;
	setp.ge.s32 	%p30, %r22, %r267;
	@%p30 bra 	$L__BB0_31;
	ld.param.u32 	%r268, [_Z35matrix_multiplication_double_bufferPKfS0_Pfiii_param_5];
	add.s32 	%r162, %r22, 4;
	setp.le.s32 	%p31, %r162, %r268;
	@%p31 bra 	$L__BB0_174;
	ld.param.u32 	%r269, [_Z35matrix_multiplication_double_bufferPKfS0_Pfiii_param_5];
	ld.param.u64 	%rd155, [_Z35matrix_multiplication_double_bufferPKfS0_Pfiii_param_2];
	add.s32 	%r164, %r22, %r23;
	cvta.to.global.u64 	%rd57, %rd155;
	mul.wide.u32 	%rd58, %r164, 4;
	add.s64 	%rd10, %rd57, %rd58;
	st.global.f32 	[%rd10], %f1683;
	add.s32 	%r165, %r22, 1;
	setp.lt.s32 	%p32, %r165, %r269;
	@%p32 bra 	$L__BB0_26;
	bra.uni 	$L__BB0_27;
$L__BB0_26:
	st.global.f32 	[%rd10+4], %f1682;
$L__BB0_27:
	ld.param.u32 	%r270, [_Z35matrix_multiplication_double_bufferPKfS0_Pfiii_param_5];
	add.s32 	%r166, %r22, 2;
	setp.ge.s32 	%p33, %r166, %r270;
	@%p33 bra 	$L__BB0_29;
	st.global.f32 	[%rd10+8], %f1681;
$L__BB0_29:
	ld.param.u32 	%r271, [_Z35matrix_multiplication_double_bufferPKfS0_Pfiii_param_5];
	add.s32 	%r167, %r22, 3;
	setp.ge.s32 	%p34, %r167, %r271;
	@%p34 bra 	$L__BB0_31;
	st.global.f32 	[%rd10+12], %f1680;
$L__BB0_31:
	ld.param.u32 	%r272, [_Z35matrix_multiplication_double_bufferPKfS0_Pfiii_param_5];
	add.s32 	%r168, %r22, 4;
	setp.ge.s32 	%p35, %r168, %r272;
	@%p35 bra 	$L__BB0_40;
	ld.param.u32 	%r273, [_Z35matrix_multiplication_double_bufferPKfS0_Pfiii_param_5];
	ld.param.u64 	%rd156, [_Z35matrix_multiplication_double_bufferPKfS0_Pfiii_param_2];
	cvta.to.global.u64 	%rd11, %rd156;
	add.s32 	%r169, %r22, 8;
	setp.gt.s32 	%p36, %r169, %r273;
	@%p36 bra 	$L__BB0_34;
	cvt.u64.u32 	%rd59, %r23;
	cvt.u64.u32 	%rd60, %r22;
	add.s64 	%rd61, %rd60, %rd59;
	shl.b64 	%rd62, %rd61, 2;
	add.s64 	%rd63, %rd11, %rd62;
	st.global.v4.f32 	[%rd63+16], {%f1679, %f1678, %f1677, %f1676};
	bra.uni 	$L__BB0_40;
$L__BB0_34:
	ld.param.u32 	%r274, [_Z35matrix_multiplication_double_bufferPKfS0_Pfiii_param_5];
	cvt.u64.u32 	%rd64, %r23;
	cvt.u64.u32 	%rd65, %r22;
	add.s64 	%rd66, %rd65, %rd64;
	shl.b64 	%rd67, %rd66, 2;
	add.s64 	%rd12, %rd11, %rd67;
	st.global.f32 	[%rd12+16], %f1679;
	add.s32 	%r170, %r22, 5;
	setp.ge.s32 	%p37, %r170, %r274;
	@%p37 bra 	$L__BB0_36;
	st.global.f32 	[%rd12+20], %f1678;
$L__BB0_36:
	ld.param.u32 	%r275, [_Z35matrix_multiplication_double_bufferPKfS0_Pfiii_param_5];
	add.s32 	%r171, %r22, 6;
	setp.ge.s32 	%p38, %r171, %r275;
	@%p38 bra 	$L__BB0_38;
	st.global.f32 	[%rd12+24], %f1677;
$L__BB0_38:
	ld.param.u32 	%r276, [_Z35matrix_multiplication_double_bufferPKfS0_Pfiii_param_5];
	add.s32 	%r172, %r22, 7;
	setp.ge.s32 	%p39, %r172, %r276;
	@%p39 bra 	$L__BB0_40;
	st.global.f32 	[%rd12+28], %f1676;
$L__BB0_40:
	ld.param.u32 	%r254, [_Z35matrix_multiplication_double_bufferPKfS0_Pfiii_param_3];
	ld.param.u64 	%rd157, [_Z35matrix_multiplication_double_bufferPKfS0_Pfiii_param_2];
	cvta.to.global.u64 	%rd13, %rd157;
	add.s32 	%r24, %r21, 1;
	setp.ge.s32 	%p40, %r24, %r254;
	@%p40 bra 	$L__BB0_59;
	ld.param.u32 	%r277, [_Z35matrix_multiplication_double_bufferPKfS0_Pfiii_param_5];
	mul.lo.s32 	%r25, %r24, %r277;
	setp.ge.s32 	%p41, %r22, %r277;
	@%p41 bra 	$L__BB0_50;
	ld.param.u32 	%r278, [_Z35matrix_multiplication_double_bufferPKfS0_Pfiii_param_5];
	add.s32 	%r173, %r22, 4;
	setp.gt.s32 	%p42, %r173, %r278;
	@%p42 bra 	$L__BB0_44;
	add.s32 	%r174, %r22, %r25;
	mul.wide.u32 	%rd68, %r174, 4;
	add.s64 	%rd69, %rd13, %rd68;
	st.global.v4.f32 	[%rd69], {%f1675, %f1674, %f1673, %f1672};
	bra.uni 	$L__BB0_50;
$L__BB0_44:
	ld.param.u32 	%r279, [_Z35matrix_multiplication_double_bufferPKfS0_Pfiii_param_5];
	add.s32 	%r175, %r22, %r25;
	mul.wide.u32 	%rd70, %r175, 4;
	add.s64 	%rd14, %rd13, %rd70;
	st.global.f32 	[%rd14], %f1675;
	add.s32 	%r176, %r22, 1;
	setp.ge.s32 	%p43, %r176, %r279;
	@%p43 bra 	$L__BB0_46;
	st.global.f32 	[%rd14+4], %f1674;
$L__BB0_46:
	ld.param.u32 	%r280, [_Z35matrix_multiplication_double_bufferPKfS0_Pfiii_param_5];
	add.s32 	%r177, %r22, 2;
	setp.ge.s32 	%p44, %r177, %r280;
	@%p44 bra 	$L__BB0_48;
	st.global.f32 	[%rd14+8], %f1673;
$L__BB0_48:
	ld.param.u32 	%r281, [_Z35matrix_multiplication_double_bufferPKfS0_Pfiii_param_5];
	add.s32 	%r178, %r22, 3;
	setp.ge.s32 	%p45, %r178, %r281;
	@%p45 bra 	$L__BB0_50;
	st.global.f32 	[%rd14+12], %f1672;
$L__BB0_50:
	ld.param.u32 	%r282, [_Z35matrix_multiplication_double_bufferPKfS0_Pfiii_param_5];
	add.s32 	%r179, %r22, 4;
	setp.ge.s32 	%p46, %r179, %r282;
	@%p46 bra 	$L__BB0_59;
	ld.param.u32 	%r283, [_Z35matrix_multiplication_double_bufferPKfS0_Pfiii_param_5];
	add.s32 	%r180, %r22, 8;
	setp.gt.s32 	%p47, %r180, %r283;
	@%p47 bra 	$L__BB0_53;
	cvt.u64.u32 	%rd71, %r25;
	cvt.u64.u32 	%rd72, %r22;
	add.s64 	%rd73, %rd72, %rd71;
	shl.b64 	%rd74, %rd73, 2;
	add.s64 	%rd75, %rd13, %rd74;
	st.global.v4.f32 	[%rd75+16], {%f1671, %f1670, %f1669, %f1668};
	bra.uni 	$L__BB0_59;
$L__BB0_53:
	ld.param.u32 	%r284, [_Z35matrix_multiplication_double_bufferPKfS0_Pfiii_param_5];
	cvt.u64.u32 	%rd76, %r25;
	cvt.u64.u32 	%rd77, %r22;
	add.s64 	%rd78, %rd77, %rd76;
	shl.b64 	%rd79, %rd78, 2;
	add.s64 	%rd15, %rd13, %rd79;
	st.global.f32 	[%rd15+16], %f1671;
	add.s32 	%r181, %r22, 5;
	setp.ge.s32 	%p48, %r181, %r284;
	@%p48 bra 	$L__BB0_55;
	st.global.f32 	[%rd15+20], %f1670;
$L__BB0_55:
	ld.param.u32 	%r285, [_Z35matrix_multiplication_double_bufferPKfS0_Pfiii_param_5];
	add.s32 	%r182, %r22, 6;
	setp.ge.s32 	%p49, %r182, %r285;
	@%p49 bra 	$L__BB0_57;
	st.global.f32 	[%rd15+24], %f1669;
$L__BB0_57:
	ld.param.u32 	%r286, [_Z35matrix_multiplication_double_bufferPKfS0_Pfiii_param_5];
	add.s32 	%r183, %r22, 7;
	setp.ge.s32 	%p50, %r183, %r286;
	@%p50 bra 	$L__BB0_59;
	st.global.f32 	[%rd15+28], %f1668;
$L__BB0_59:
	ld.param.u32 	%r255, [_Z35matrix_multiplication_double_bufferPKfS0_Pfiii_param_3];
	add.s32 	%r26, %r21, 2;
	setp.ge.s32 	%p51, %r26, %r255;
	@%p51 bra 	$L__BB0_78;
	ld.param.u32 	%r287, [_Z35matrix_multiplication_double_bufferPKfS0_Pfiii_param_5];
	mul.lo.s32 	%r27, %r26, %r287;
	setp.ge.s32 	%p52, %r22, %r287;
	@%p52 bra 	$L__BB0_69;
	ld.param.u32 	%r288, [_Z35matrix_multiplication_double_bufferPKfS0_Pfiii_param_5];
	add.s32 	%r184, %r22, 4;
	setp.gt.s32 	%p53, %r184, %r288;
	@%p53 bra 	$L__BB0_63;
	add.s32 	%r185, %r22, %r27;
	mul.wide.u32 	%rd80, %r185, 4;
	add.s64 	%rd81, %rd13, %rd80;
	st.global.v4.f32 	[%rd81], {%f1667, %f1666, %f1665, %f1664};
	bra.uni 	$L__BB0_69;
$L__BB0_63:
	ld.param.u32 	%r289, [_Z35matrix_multiplication_double_bufferPKfS0_Pfiii_param_5];
	add.s32 	%r186, %r22, %r27;
	mul.wide.u32 	%rd82, %r186, 4;
	add.s64 	%rd16, %rd13, %rd82;
	st.global.f32 	[%rd16], %f1667;
	add.s32 	%r187, %r22, 1;
	setp.ge.s32 	%p54, %r187, %r289;
	@%p54 bra 	$L__BB0_65;
	st.global.f32 	[%rd16+4], %f1666;
$L__BB0_65:
	ld.param.u32 	%r290, [_Z35matrix_multiplication_double_bufferPKfS0_Pfiii_param_5];
	add.s32 	%r188, %r22, 2;
	setp.ge.s32 	%p55, %r188, %r290;
	@%p55 bra 	$L__BB0_67;
	st.global.f32 	[%rd16+8], %f1665;
$L__BB0_67:
	ld.param.u32 	%r291, [_Z35matrix_multiplication_double_bufferPKfS0_Pfiii_param_5];
	add.s32 	%r189, %r22, 3;
	setp.ge.s32 	%p56, %r189, %r291;
	@%p56 bra 	$L__BB0_69;
	st.global.f32 	[%rd16+12], %f1664;
$L__BB0_69:
	ld.param.u32 	%r292, [_Z35matrix_multiplication_double_bufferPKfS0_Pfiii_param_5];
	add.s32 	%r190, %r22, 4;
	setp.ge.s32 	%p57, %r190, %r292;
	@%p57 bra 	$L__BB0_78;
	ld.param.u32 	%r293, [_Z35matrix_multiplication_double_bufferPKfS0_Pfiii_param_5];
	add.s32 	%r191, %r22, 8;
	setp.gt.s32 	%p58, %r191, %r293;
	@%p58 bra 	$L__BB0_72;
	cvt.u64.u32 	%rd83, %r27;
	cvt.u64.u32 	%rd84, %r22;
	add.s64 	%rd85, %rd84, %rd83;
	shl.b64 	%rd86, %rd85, 2;
	add.s64 	%rd87, %rd13, %rd86;
	st.global.v4.f32 	[%rd87+16], {%f1663, %f1662, %f1661, %f1660};
	bra.uni 	$L__BB0_78;
$L__BB0_72:
	ld.param.u32 	%r294, [_Z35matrix_multiplication_double_bufferPKfS0_Pfiii_param_5];
	cvt.u64.u32 	%rd88, %r27;
	cvt.u64.u32 	%rd89, %r22;
	add.s64 	%rd90, %rd89, %rd88;
	shl.b64 	%rd91, %rd90, 2;
	add.s64 	%rd17, %rd13, %rd91;
	st.global.f32 	[%rd17+16], %f1663;
	add.s32 	%r192, %r22, 5;
	setp.ge.s32 	%p59, %r192, %r294;
	@%p59 bra 	$L__BB0_74;
	st.global.f32 	[%rd17+20], %f1662;
$L__BB0_74:
	ld.param.u32 	%r295, [_Z35matrix_multiplication_double_bufferPKfS0_Pfiii_param_5];
	add.s32 	%r193, %r22, 6;
	setp.ge.s32 	%p60, %r193, %r295;
	@%p60 bra 	$L__BB0_76;
	st.global.f32 	[%rd17+24], %f1661;
$L__BB0_76:
	ld.param.u32 	%r296, [_Z35matrix_multiplication_double_bufferPKfS0_Pfiii_param_5];
	add.s32 	%r194, %r22, 7;
	setp.ge.s32 	%p61, %r194, %r296;
	@%p61 bra 	$L__BB0_78;
	st.global.f32 	[%rd17+28], %f1660;
$L__BB0_78:
	ld.param.u32 	%r256, [_Z35matrix_multiplication_double_bufferPKfS0_Pfiii_param_3];
	add.s32 	%r28, %r21, 3;
	setp.ge.s32 	%p62, %r28, %r256;
	@%p62 bra 	$L__BB0_97;
	ld.param.u32 	%r297, [_Z35matrix_multiplication_double_bufferPKfS0_Pfiii_param_5];
	mul.lo.s32 	%r29, %r28, %r297;
	setp.ge.s32 	%p63, %r22, %r297;
	@%p63 bra 	$L__BB0_88;
	ld.param.u32 	%r298, [_Z35matrix_multiplication_double_bufferPKfS0_Pfiii_param_5];
	add.s32 	%r195, %r22, 4;
	setp.gt.s32 	%p64, %r195, %r298;
	@%p64 bra 	$L__BB0_82;
	add.s32 	%r196, %r22, %r29;
	mul.wide.u32 	%rd92, %r196, 4;
	add.s64 	%rd93, %rd13, %rd92;
	st.global.v4.f32 	[%rd93], {%f1659, %f1658, %f1657, %f1656};
	bra.uni 	$L__BB0_88;
$L__BB0_82:
	ld.param.u32 	%r299, [_Z35matrix_multiplication_double_bufferPKfS0_Pfiii_param_5];
	add.s32 	%r197, %r22, %r29;
	mul.wide.u32 	%rd94, %r197, 4;
	add.s64 	%rd18, %rd13, %rd94;
	st.global.f32 	[%rd18], %f1659;
	add.s32 	%r198, %r22, 1;
	setp.ge.s32 	%p65, %r198, %r299;
	@%p65 bra 	$L__BB0_84;
	st.global.f32 	[%rd18+4], %f1658;
$L__BB0_84:
	ld.param.u32 	%r300, [_Z35matrix_multiplication_double_bufferPKfS0_Pfiii_param_5];
	add.s32 	%r199, %r22, 2;
	setp.ge.s32 	%p66, %r199, %r300;
	@%p66 bra 	$L__BB0_86;
	st.global.f32 	[%rd18+8], %f1657;
$L__BB0_86:
	ld.param.u32 	%r301, [_Z35matrix_multiplication_double_bufferPKfS0_Pfiii_param_5];
	add.s32 	%r200, %r22, 3;
	setp.ge.s32 	%p67, %r200, %r301;
	@%p67 bra 	$L__BB0_88;
	st.global.f32 	[%rd18+12], %f1656;
$L__BB0_88:
	ld.param.u32 	%r302, [_Z35matrix_multiplication_double_bufferPKfS0_Pfiii_param_5];
	add.s32 	%r201, %r22, 4;
	setp.ge.s32 	%p68, %r201, %r302;
	@%p68 bra 	$L__BB0_97;
	ld.param.u32 	%r303, [_Z35matrix_multiplication_double_bufferPKfS0_Pfiii_param_5];
	add.s32 	%r202, %r22, 8;
	setp.gt.s32 	%p69, %r202, %r303;
	@%p69 bra 	$L__BB0_91;
	cvt.u64.u32 	%rd95, %r29;
	cvt.u64.u32 	%rd96, %r22;
	add.s64 	%rd97, %rd96, %rd95;
	shl.b64 	%rd98, %rd97, 2;
	add.s64 	%rd99, %rd13, %rd98;
	st.global.v4.f32 	[%rd99+16], {%f1655, %f1654, %f1653, %f1652};
	bra.uni 	$L__BB0_97;
$L__BB0_91:
	ld.param.u32 	%r304, [_Z35matrix_multiplication_double_bufferPKfS0_Pfiii_param_5];
	cvt.u64.u32 	%rd100, %r29;
	cvt.u64.u32 	%rd101, %r22;
	add.s64 	%rd102, %rd101, %rd100;
	shl.b64 	%rd103, %rd102, 2;
	add.s64 	%rd19, %rd13, %rd103;
	st.global.f32 	[%rd19+16], %f1655;
	add.s32 	%r203, %r22, 5;
	setp.ge.s32 	%p70, %r203, %r304;
	@%p70 bra 	$L__BB0_93;
	st.global.f32 	[%rd19+20], %f1654;
$L__BB0_93:
	ld.param.u32 	%r305, [_Z35matrix_multiplication_double_bufferPKfS0_Pfiii_param_5];
	add.s32 	%r204, %r22, 6;
	setp.ge.s32 	%p71, %r204, %r305;
	@%p71 bra 	$L__BB0_95;
	st.global.f32 	[%rd19+24], %f1653;
$L__BB0_95:
	ld.param.u32 	%r306, [_Z35matrix_multiplication_double_bufferPKfS0_Pfiii_param_5];
	add.s32 	%r205, %r22, 7;
	setp.ge.s32 	%p72, %r205, %r306;
	@%p72 bra 	$L__BB0_97;
	st.global.f32 	[%rd19+28], %f1652;
$L__BB0_97:
	ld.param.u32 	%r257, [_Z35matrix_multiplication_double_bufferPKfS0_Pfiii_param_3];
	add.s32 	%r30, %r21, 4;
	setp.ge.s32 	%p73, %r30, %r257;
	@%p73 bra 	$L__BB0_116;
	ld.param.u32 	%r307, [_Z35matrix_multiplication_double_bufferPKfS0_Pfiii_param_5];
	mul.lo.s32 	%r31, %r30, %r307;
	setp.ge.s32 	%p74, %r22, %r307;
	@%p74 bra 	$L__BB0_107;
	ld.param.u32 	%r308, [_Z35matrix_multiplication_double_bufferPKfS0_Pfiii_param_5];
	add.s32 	%r206, %r22, 4;
	setp.gt.s32 	%p75, %r206, %r308;
	@%p75 bra 	$L__BB0_101;
	add.s32 	%r207, %r22, %r31;
	mul.wide.u32 	%rd104, %r207, 4;
	add.s64 	%rd105, %rd13, %rd104;
	st.global.v4.f32 	[%rd105], {%f1651, %f1650, %f1649, %f1648};
	bra.uni 	$L__BB0_107;
$L__BB0_101:
	ld.param.u32 	%r309, [_Z35matrix_multiplication_double_bufferPKfS0_Pfiii_param_5];
	add.s32 	%r208, %r22, %r31;
	mul.wide.u32 	%rd106, %r208, 4;
	add.s64 	%rd20, %rd13, %rd106;
	st.global.f32 	[%rd20], %f1651;
	add.s32 	%r209, %r22, 1;
	setp.ge.s32 	%p76, %r209, %r309;
	@%p76 bra 	$L__BB0_103;
	st.global.f32 	[%rd20+4], %f1650;
$L__BB0_103:
	ld.param.u32 	%r310, [_Z35matrix_multiplication_double_bufferPKfS0_Pfiii_param_5];
	add.s32 	%r210, %r22, 2;
	setp.ge.s32 	%p77, %r210, %r310;
	@%p77 bra 	$L__BB0_105;
	st.global.f32 	[%rd20+8], %f1649;
$L__BB0_105:
	ld.param.u32 	%r311, [_Z35matrix_multiplication_double_bufferPKfS0_Pfiii_param_5];
	add.s32 	%r211, %r22, 3;
	setp.ge.s32 	%p78, %r211, %r311;
	@%p78 bra 	$L__BB0_107;
	st.global.f32 	[%rd20+12], %f1648;
$L__BB0_107:
	ld.param.u32 	%r312, [_Z35matrix_multiplication_double_bufferPKfS0_Pfiii_param_5];
	add.s32 	%r212, %r22, 4;
	setp.ge.s32 	%p79, %r212, %r312;
	@%p79 bra 	$L__BB0_116;
	ld.param.u32 	%r313, [_Z35matrix_multiplication_double_bufferPKfS0_Pfiii_param_5];
	add.s32 	%r213, %r22, 8;
	setp.gt.s32 	%p80, %r213, %r313;
	@%p80 bra 	$L__BB0_110;
	cvt.u64.u32 	%rd107, %r31;
	cvt.u64.u32 	%rd108, %r22;
	add.s64 	%rd109, %rd108, %rd107;
	shl.b64 	%rd110, %rd109, 2;
	add.s64 	%rd111, %rd13, %rd110;
	st.global.v4.f32 	[%rd111+16], {%f1647, %f1646, %f1645, %f1644};
	bra.uni 	$L__BB0_116;
$L__BB0_110:
	ld.param.u32 	%r314, [_Z35matrix_multiplication_double_bufferPKfS0_Pfiii_param_5];
	cvt.u64.u32 	%rd112, %r31;
	cvt.u64.u32 	%rd113, %r22;
	add.s64 	%rd114, %rd113, %rd112;
	shl.b64 	%rd115, %rd114, 2;
	add.s64 	%rd21, %rd13, %rd115;
	st.global.f32 	[%rd21+16], %f1647;
	add.s32 	%r214, %r22, 5;
	setp.ge.s32 	%p81, %r214, %r314;
	@%p81 bra 	$L__BB0_112;
	st.global.f32 	[%rd21+20], %f1646;
$L__BB0_112:
	ld.param.u32 	%r315, [_Z35matrix_multiplication_double_bufferPKfS0_Pfiii_param_5];
	add.s32 	%r215, %r22, 6;
	setp.ge.s32 	%p82, %r215, %r315;
	@%p82 bra 	$L__BB0_114;
	st.global.f32 	[%rd21+24], %f1645;
$L__BB0_114:
	ld.param.u32 	%r316, [_Z35matrix_multiplication_double_bufferPKfS0_Pfiii_param_5];
	add.s32 	%r216, %r22, 7;
	setp.ge.s32 	%p83, %r216, %r316;
	@%p83 bra 	$L__BB0_116;
	st.global.f32 	[%rd21+28], %f1644;
$L__BB0_116:
	ld.param.u32 	%r258, [_Z35matrix_multiplication_double_bufferPKfS0_Pfiii_param_3];
	add.s32 	%r32, %r21, 5;
	setp.ge.s32 	%p84, %r32, %r258;
	@%p84 bra 	$L__BB0_135;
	ld.param.u32 	%r317, [_Z35matrix_multiplication_double_bufferPKfS0_Pfiii_param_5];
	mul.lo.s32 	%r33, %r32, %r317;
	setp.ge.s32 	%p85, %r22, %r317;
	@%p85 bra 	$L__BB0_126;
	ld.param.u32 	%r318, [_Z35matrix_multiplication_double_bufferPKfS0_Pfiii_param_5];
	add.s32 	%r217, %r22, 4;
	setp.gt.s32 	%p86, %r217, %r318;
	@%p86 bra 	$L__BB0_120;
	add.s32 	%r218, %r22, %r33;
	mul.wide.u32 	%rd116, %r218, 4;
	add.s64 	%rd117, %rd13, %rd116;
	st.global.v4.f32 	[%rd117], {%f1643, %f1642, %f1641, %f1640};
	bra.uni 	$L__BB0_126;
$L__BB0_120:
	ld.param.u32 	%r319, [_Z35matrix_multiplication_double_bufferPKfS0_Pfiii_param_5];
	add.s32 	%r219, %r22, %r33;
	mul.wide.u32 	%rd118, %r219, 4;
	add.s64 	%rd22, %rd13, %rd118;
	st.global.f32 	[%rd22], %f1643;
	add.s32 	%r220, %r22, 1;
	setp.ge.s32 	%p87, %r220, %r319;
	@%p87 bra 	$L__BB0_122;
	st.global.f32 	[%rd22+4], %f1642;
$L__BB0_122:
	ld.param.u32 	%r320, [_Z35matrix_multiplication_double_bufferPKfS0_Pfiii_param_5];
	add.s32 	%r221, %r22, 2;
	setp.ge.s32 	%p88, %r221, %r320;
	@%p88 bra 	$L__BB0_124;
	st.global.f32 	[%rd22+8], %f1641;
$L__BB0_124:
	ld.param.u32 	%r321, [_Z35matrix_multiplication_double_bufferPKfS0_Pfiii_param_5];
	add.s32 	%r222, %r22, 3;
	setp.ge.s32 	%p89, %r222, %r321;
	@%p89 bra 	$L__BB0_126;
	st.global.f32 	[%rd22+12], %f1640;
$L__BB0_126:
	ld.param.u32 	%r322, [_Z35matrix_multiplication_double_bufferPKfS0_Pfiii_param_5];
	add.s32 	%r223, %r22, 4;
	setp.ge.s32 	%p90, %r223, %r322;
	@%p90 bra 	$L__BB0_135;
	ld.param.u32 	%r323, [_Z35matrix_multiplication_double_bufferPKfS0_Pfiii_param_5];
	add.s32 	%r224, %r22, 8;
	setp.gt.s32 	%p91, %r224, %r323;
	@%p91 bra 	$L__BB0_129;
	cvt.u64.u32 	%rd119, %r33;
	cvt.u64.u32 	%rd120, %r22;
	add.s64 	%rd121, %rd120, %rd119;
	shl.b64 	%rd122, %rd121, 2;
	add.s64 	%rd123, %rd13, %rd122;
	st.global.v4.f32 	[%rd123+16], {%f1639, %f1638, %f1637, %f1636};
	bra.uni 	$L__BB0_135;
$L__BB0_129:
	ld.param.u32 	%r324, [_Z35matrix_multiplication_double_bufferPKfS0_Pfiii_param_5];
	cvt.u64.u32 	%rd124, %r33;
	cvt.u64.u32 	%rd125, %r22;
	add.s64 	%rd126, %rd125, %rd124;
	shl.b64 	%rd127, %rd126, 2;
	add.s64 	%rd23, %rd13, %rd127;
	st.global.f32 	[%rd23+16], %f1639;
	add.s32 	%r225, %r22, 5;
	setp.ge.s32 	%p92, %r225, %r324;
	@%p92 bra 	$L__BB0_131;
	st.global.f32 	[%rd23+20], %f1638;
$L__BB0_131:
	ld.param.u32 	%r325, [_Z35matrix_multiplication_double_bufferPKfS0_Pfiii_param_5];
	add.s32 	%r226, %r22, 6;
	setp.ge.s32 	%p93, %r226, %r325;
	@%p93 bra 	$L__BB0_133;
	st.global.f32 	[%rd23+24], %f1637;
$L__BB0_133:
	ld.param.u32 	%r326, [_Z35matrix_multiplication_double_bufferPKfS0_Pfiii_param_5];
	add.s32 	%r227, %r22, 7;
	setp.ge.s32 	%p94, %r227, %r326;
	@%p94 bra 	$L__BB0_135;
	st.global.f32 	[%rd23+28], %f1636;
$L__BB0_135:
	ld.param.u32 	%r259, [_Z35matrix_multiplication_double_bufferPKfS0_Pfiii_param_3];
	add.s32 	%r34, %r21, 6;
	setp.ge.s32 	%p95, %r34, %r259;
	@%p95 bra 	$L__BB0_154;
	ld.param.u32 	%r327, [_Z35matrix_multiplication_double_bufferPKfS0_Pfiii_param_5];
	mul.lo.s32 	%r35, %r34, %r327;
	setp.ge.s32 	%p96, %r22, %r327;
	@%p96 bra 	$L__BB0_145;
	ld.param.u32 	%r328, [_Z35matrix_multiplication_double_bufferPKfS0_Pfiii_param_5];
	add.s32 	%r228, %r22, 4;
	setp.gt.s32 	%p97, %r228, %r328;
	@%p97 bra 	$L__BB0_139;
	add.s32 	%r229, %r22, %r35;
	mul.wide.u32 	%rd128, %r229, 4;
	add.s64 	%rd129, %rd13, %rd128;
	st.global.v4.f32 	[%rd129], {%f1684, %f1685, %f1686, %f1687};
	bra.uni 	$L__BB0_145;
$L__BB0_139:
	ld.param.u32 	%r329, [_Z35matrix_multiplication_double_bufferPKfS0_Pfiii_param_5];
	add.s32 	%r230, %r22, %r35;
	mul.wide.u32 	%rd130, %r230, 4;
	add.s64 	%rd24, %rd13, %rd130;
	st.global.f32 	[%rd24], %f1684;
	add.s32 	%r231, %r22, 1;
	setp.ge.s32 	%p98, %r231, %r329;
	@%p98 bra 	$L__BB0_141;
	st.global.f32 	[%rd24+4], %f1685;
$L__BB0_141:
	ld.param.u32 	%r330, [_Z35matrix_multiplication_double_bufferPKfS0_Pfiii_param_5];
	add.s32 	%r232, %r22, 2;
	setp.ge.s32 	%p99, %r232, %r330;
	@%p99 bra 	$L__BB0_143;
	st.global.f32 	[%rd24+8], %f1686;
$L__BB0_143:
	ld.param.u32 	%r331, [_Z35matrix_multiplication_double_bufferPKfS0_Pfiii_param_5];
	add.s32 	%r233, %r22, 3;
	setp.ge.s32 	%p100, %r233, %r331;
	@%p100 bra 	$L__BB0_145;
	st.global.f32 	[%rd24+12], %f1687;
$L__BB0_145:
	ld.param.u32 	%r332, [_Z35matrix_multiplication_double_bufferPKfS0_Pfiii_param_5];
	add.s32 	%r234, %r22, 4;
	setp.ge.s32 	%p101, %r234, %r332;
	@%p101 bra 	$L__BB0_154;
	ld.param.u32 	%r333, [_Z35matrix_multiplication_double_bufferPKfS0_Pfiii_param_5];
	add.s32 	%r235, %r22, 8;
	setp.gt.s32 	%p102, %r235, %r333;
	@%p102 bra 	$L__BB0_148;
	cvt.u64.u32 	%rd131, %r35;
	cvt.u64.u32 	%rd132, %r22;
	add.s64 	%rd133, %rd132, %rd131;
	shl.b64 	%rd134, %rd133, 2;
	add.s64 	%rd135, %rd13, %rd134;
	st.global.v4.f32 	[%rd135+16], {%f1688, %f1689, %f1690, %f1691};
	bra.uni 	$L__BB0_154;
$L__BB0_148:
	ld.param.u32 	%r334, [_Z35matrix_multiplication_double_bufferPKfS0_Pfiii_param_5];
	cvt.u64.u32 	%rd136, %r35;
	cvt.u64.u32 	%rd137, %r22;
	add.s64 	%rd138, %rd137, %rd136;
	shl.b64 	%rd139, %rd138, 2;
	add.s64 	%rd25, %rd13, %rd139;
	st.global.f32 	[%rd25+16], %f1688;
	add.s32 	%r236, %r22, 5;
	setp.ge.s32 	%p103, %r236, %r334;
	@%p103 bra 	$L__BB0_150;
	st.global.f32 	[%rd25+20], %f1689;
$L__BB0_150:
	ld.param.u32 	%r335, [_Z35matrix_multiplication_double_bufferPKfS0_Pfiii_param_5];
	add.s32 	%r237, %r22, 6;
	setp.ge.s32 	%p104, %r237, %r335;
	@%p104 bra 	$L__BB0_152;
	st.global.f32 	[%rd25+24], %f1690;
$L__BB0_152:
	ld.param.u32 	%r336, [_Z35matrix_multiplication_double_bufferPKfS0_Pfiii_param_5];
	add.s32 	%r238, %r22, 7;
	setp.ge.s32 	%p105, %r238, %r336;
	@%p105 bra 	$L__BB0_154;
	st.global.f32 	[%rd25+28], %f1691;
$L__BB0_154:
	ld.param.u32 	%r260, [_Z35matrix_multiplication_double_bufferPKfS0_Pfiii_param_3];
	add.s32 	%r36, %r21, 7;
	setp.ge.s32 	%p106, %r36, %r260;
	@%p106 bra 	$L__BB0_173;
	ld.param.u32 	%r337, [_Z35matrix_multiplication_double_bufferPKfS0_Pfiii_param_5];
	mul.lo.s32 	%r37, %r36, %r337;
	setp.ge.s32 	%p107, %r22, %r337;
	@%p107 bra 	$L__BB0_164;
	ld.param.u32 	%r338, [_Z35matrix_multiplication_double_bufferPKfS0_Pfiii_param_5];
	add.s32 	%r239, %r22, 4;
	setp.gt.s32 	%p108, %r239, %r338;
	@%p108 bra 	$L__BB0_158;
	add.s32 	%r240, %r22, %r37;
	mul.wide.u32 	%rd140, %r240, 4;
	add.s64 	%rd141, %rd13, %rd140;
	st.global.v4.f32 	[%rd141], {%f1692, %f1693, %f1694, %f1695};
	bra.uni 	$L__BB0_164;
$L__BB0_158:
	ld.param.u32 	%r339, [_Z35matrix_multiplication_double_bufferPKfS0_Pfiii_param_5];
	add.s32 	%r241, %r22, %r37;
	mul.wide.u32 	%rd142, %r241, 4;
	add.s64 	%rd26, %rd13, %rd142;
	st.global.f32 	[%rd26], %f1692;
	add.s32 	%r242, %r22, 1;
	setp.ge.s32 	%p109, %r242, %r339;
	@%p109 bra 	$L__BB0_160;
	st.global.f32 	[%rd26+4], %f1693;
$L__BB0_160:
	ld.param.u32 	%r340, [_Z35matrix_multiplication_double_bufferPKfS0_Pfiii_param_5];
	add.s32 	%r243, %r22, 2;
	setp.ge.s32 	%p110, %r243, %r340;
	@%p110 bra 	$L__BB0_162;
	st.global.f32 	[%rd26+8], %f1694;
$L__BB0_162:
	ld.param.u32 	%r341, [_Z35matrix_multiplication_double_bufferPKfS0_Pfiii_param_5];
	add.s32 	%r244, %r22, 3;
	setp.ge.s32 	%p111, %r244, %r341;
	@%p111 bra 	$L__BB0_164;
	st.global.f32 	[%rd26+12], %f1695;
$L__BB0_164:
	ld.param.u32 	%r342, [_Z35matrix_multiplication_double_bufferPKfS0_Pfiii_param_5];
	add.s32 	%r245, %r22, 4;
	setp.ge.s32 	%p112, %r245, %r342;
	@%p112 bra 	$L__BB0_173;
	ld.param.u32 	%r343, [_Z35matrix_multiplication_double_bufferPKfS0_Pfiii_param_5];
	add.s32 	%r246, %r22, 8;
	setp.gt.s32 	%p113, %r246, %r343;
	@%p113 bra 	$L__BB0_167;
	cvt.u64.u32 	%rd143, %r37;
	cvt.u64.u32 	%rd144, %r22;
	add.s64 	%rd145, %rd144, %rd143;
	shl.b64 	%rd146, %rd145, 2;
	add.s64 	%rd147, %rd13, %rd146;
	st.global.v4.f32 	[%rd147+16], {%f1696, %f1697, %f1698, %f1699};
	bra.uni 	$L__BB0_173;
$L__BB0_167:
	ld.param.u32 	%r344, [_Z35matrix_multiplication_double_bufferPKfS0_Pfiii_param_5];
	cvt.u64.u32 	%rd148, %r37;
	cvt.u64.u32 	%rd149, %r22;
	add.s64 	%rd150, %rd149, %rd148;
	shl.b64 	%rd151, %rd150, 2;
	add.s64 	%rd27, %rd13, %rd151;
	st.global.f32 	[%rd27+16], %f1696;
	add.s32 	%r247, %r22, 5;
	setp.ge.s32 	%p114, %r247, %r344;
	@%p114 bra 	$L__BB0_169;
	st.global.f32 	[%rd27+20], %f1697;
$L__BB0_169:
	ld.param.u32 	%r345, [_Z35matrix_multiplication_double_bufferPKfS0_Pfiii_param_5];
	add.s32 	%r248, %r22, 6;
	setp.ge.s32 	%p115, %r248, %r345;
	@%p115 bra 	$L__BB0_171;
	st.global.f32 	[%rd27+24], %f1698;
$L__BB0_171:
	ld.param.u32 	%r346, [_Z35matrix_multiplication_double_bufferPKfS0_Pfiii_param_5];
	add.s32 	%r249, %r22, 7;
	setp.ge.s32 	%p116, %r249, %r346;
	@%p116 bra 	$L__BB0_173;
	st.global.f32 	[%rd27+28], %f1699;
$L__BB0_173:
	ret;
$L__BB0_174:
	ld.param.u64 	%rd154, [_Z35matrix_multiplication_double_bufferPKfS0_Pfiii_param_2];
	add.s32 	%r163, %r22, %r23;
	cvta.to.global.u64 	%rd54, %rd154;
	mul.wide.u32 	%rd55, %r163, 4;
	add.s64 	%rd56, %rd54, %rd55;
	st.global.v4.f32 	[%rd56], {%f1683, %f1682, %f1681, %f1680};
	bra.uni 	$L__BB0_31;

}


// ===== COMPILED SASS (sm_100) =====

	.target	sm_100

	.elftype	@"ET_EXEC"


//--------------------- .note.nv.tkinfo           --------------------------
	.section	.note.nv.tkinfo,"",@"SHT_NOTE"
	.sectionflags	@"SHF_NOTE_NV_TKINFO"
	.tkinfo
        /*0018*/ 	.word	0x00000002
        /*0030*/ 	.string	""
        /*0030*/ 	.string	"ptxas"
        /*0030*/ 	.string	"Cuda compilation tools, release 13.0, V13.0.88"
        /*0030*/ 	.string	"Build cuda_13.0.r13.0/compiler.36424714_0"
        /*0030*/ 	.string	"-arch sm_100 -m 64 "



//--------------------- .note.nv.cuinfo           --------------------------
	.section	.note.nv.cuinfo,"",@"SHT_NOTE"
	.sectionflags	@"SHF_NOTE_NV_CUINFO"
        /*0018*/ 	.short	0x0002
        /*001a*/ 	.short	0x0064
        /*001c*/ 	.short	0x0082
	.zero		2


//--------------------- .nv.info                  --------------------------
	.section	.nv.info,"",@"SHT_CUDA_INFO"
	.align	4


	//----- nvinfo : EIATTR_REGCOUNT
	.align		4
        /*0000*/ 	.byte	0x04, 0x2f
        /*0002*/ 	.short	(.L_1 - .L_0)
	.align		4
.L_0:
        /*0004*/ 	.word	index@(_Z35matrix_multiplication_double_bufferPKfS0_Pfiii)
        /*0008*/ 	.word	0x000000a8


	//----- nvinfo : EIATTR_FRAME_SIZE
	.align		4
.L_1:
        /*000c*/ 	.byte	0x04, 0x11
        /*000e*/ 	.short	(.L_3 - .L_2)
	.align		4
.L_2:
        /*0010*/ 	.word	index@(_Z35matrix_multiplication_double_bufferPKfS0_Pfiii)
        /*0014*/ 	.word	0x00000000


	//----- nvinfo : EIATTR_MIN_STACK_SIZE
	.align		4
.L_3:
        /*0018*/ 	.byte	0x04, 0x12
        /*001a*/ 	.short	(.L_5 - .L_4)
	.align		4
.L_4:
        /*001c*/ 	.word	index@(_Z35matrix_multiplication_double_bufferPKfS0_Pfiii)
        /*0020*/ 	.word	0x00000000
.L_5:


//--------------------- .nv.compat                --------------------------
	.section	.nv.compat,"",@"SHT_CUDA_COMPAT_INFO"
	.align	4
        /*0000*/ 	.byte	0x02, 0x09, 0x00, 0x00, 0x02, 0x02, 0x01, 0x00, 0x02, 0x05, 0x05, 0x00, 0x03, 0x07, 0x01, 0x01
        /*0010*/ 	.byte	0x02, 0x03, 0x00, 0x00, 0x02, 0x06, 0x01, 0x00, 0x04, 0x0b, 0x08, 0x00, 0x09, 0x00, 0x00, 0x00
        /*0020*/ 	.byte	0x00, 0x00, 0x00, 0x00


//--------------------- .nv.info._Z35matrix_multiplication_double_bufferPKfS0_Pfiii --------------------------
	.section	.nv.info._Z35matrix_multiplication_double_bufferPKfS0_Pfiii,"",@"SHT_CUDA_INFO"
	.sectionflags	@""
	.align	4


	//----- nvinfo : EIATTR_CUDA_API_VERSION
	.align		4
        /*0000*/ 	.byte	0x04, 0x37
        /*0002*/ 	.short	(.L_7 - .L_6)
.L_6:
        /*0004*/ 	.word	0x00000082


	//----- nvinfo : EIATTR_KPARAM_INFO
	.align		4
.L_7:
        /*0008*/ 	.byte	0x04, 0x17
        /*000a*/ 	.short	(.L_9 - .L_8)
.L_8:
        /*000c*/ 	.word	0x00000000
        /*0010*/ 	.short	0x0005
        /*0012*/ 	.short	0x0020
        /*0014*/ 	.byte	0x00, 0xf0, 0x11, 0x00


	//----- nvinfo : EIATTR_KPARAM_INFO
	.align		4
.L_9:
        /*0018*/ 	.byte	0x04, 0x17
        /*001a*/ 	.short	(.L_11 - .L_10)
.L_10:
        /*001c*/ 	.word	0x00000000
        /*0020*/ 	.short	0x0004
        /*0022*/ 	.short	0x001c
        /*0024*/ 	.byte	0x00, 0xf0, 0x11, 0x00


	//----- nvinfo : EIATTR_KPARAM_INFO
	.align		4
.L_11:
        /*0028*/ 	.byte	0x04, 0x17
        /*002a*/ 	.short	(.L_13 - .L_12)
.L_12:
        /*002c*/ 	.word	0x00000000
        /*0030*/ 	.short	0x0003
        /*0032*/ 	.short	0x0018
        /*0034*/ 	.byte	0x00, 0xf0, 0x11, 0x00


	//----- nvinfo : EIATTR_KPARAM_INFO
	.align		4
.L_13:
        /*0038*/ 	.byte	0x04, 0x17
        /*003a*/ 	.short	(.L_15 - .L_14)
.L_14:
        /*003c*/ 	.word	0x00000000
        /*0040*/ 	.short	0x0002
        /*0042*/ 	.short	0x0010
        /*0044*/ 	.byte	0x00, 0xf5, 0x21, 0x00


	//----- nvinfo : EIATTR_KPARAM_INFO
	.align		4
.L_15:
        /*0048*/ 	.byte	0x04, 0x17
        /*004a*/ 	.short	(.L_17 - .L_16)
.L_16:
        /*004c*/ 	.word	0x00000000
        /*0050*/ 	.short	0x0001
        /*0052*/ 	.short	0x0008
        /*0054*/ 	.byte	0x00, 0xf5, 0x21, 0x00


	//----- nvinfo : EIATTR_KPARAM_INFO
	.align		4
.L_17:
        /*0058*/ 	.byte	0x04, 0x17
        /*005a*/ 	.short	(.L_19 - .L_18)
.L_18:
        /*005c*/ 	.word	0x00000000
        /*0060*/ 	.short	0x0000
        /*0062*/ 	.short	0x0000
        /*0064*/ 	.byte	0x00, 0xf5, 0x21, 0x00


	//----- nvinfo : EIATTR_SPARSE_MMA_MASK
	.align		4
.L_19:
        /*0068*/ 	.byte	0x03, 0x50
        /*006a*/ 	.short	0x0000


	//----- nvinfo : EIATTR_MAXREG_COUNT
	.align		4
        /*006c*/ 	.byte	0x03, 0x1b
        /*006e*/ 	.short	0x00ff


	//----- nvinfo : EIATTR_NUM_BARRIERS
	.align		4
        /*0070*/ 	.byte	0x02, 0x4c
        /*0072*/ 	.byte	0x01
	.zero		1


	//----- nvinfo : EIATTR_MERCURY_ISA_VERSION
	.align		4
        /*0074*/ 	.byte	0x03, 0x5f
        /*0076*/ 	.short	0x0101


	//----- nvinfo : EIATTR_VRC_CTA_INIT_COUNT
	.align		4
        /*0078*/ 	.byte	0x02, 0x4a
	.zero		1
	.zero		1


	//----- nvinfo : EIATTR_EXIT_INSTR_OFFSETS
	.align		4
        /*007c*/ 	.byte	0x04, 0x1c
        /*007e*/ 	.short	(.L_21 - .L_20)


	//   ....[0]....
.L_20:
        /*0080*/ 	.word	0x00006aa0


	//   ....[1]....
        /*0084*/ 	.word	0x00006c60


	//   ....[2]....
        /*0088*/ 	.word	0x00006cf0


	//   ....[3]....
        /*008c*/ 	.word	0x00006de0


	//   ....[4]....
        /*0090*/ 	.word	0x00006e00


	//----- nvinfo : EIATTR_CRS_STACK_SIZE
	.align		4
.L_21:
        /*0094*/ 	.byte	0x04, 0x1e
        /*0096*/ 	.short	(.L_23 - .L_22)
.L_22:
        /*0098*/ 	.word	0x00000000


	//----- nvinfo : EIATTR_CBANK_PARAM_SIZE
	.align		4
.L_23:
        /*009c*/ 	.byte	0x03, 0x19
        /*009e*/ 	.short	0x0024


	//----- nvinfo : EIATTR_PARAM_CBANK
	.align		4
        /*00a0*/ 	.byte	0x04, 0x0a
        /*00a2*/ 	.short	(.L_25 - .L_24)
	.align		4
.L_24:
        /*00a4*/ 	.word	index@(.nv.constant0._Z35matrix_multiplication_double_bufferPKfS0_Pfiii)
        /*00a8*/ 	.short	0x0380
        /*00aa*/ 	.short	0x0024


	//----- nvinfo : EIATTR_SW_WAR
	.align		4
.L_25:
        /*00ac*/ 	.byte	0x04, 0x36
        /*00ae*/ 	.short	(.L_27 - .L_26)
.L_26:
        /*00b0*/ 	.word	0x00000008
.L_27:


//--------------------- .nv.callgraph             --------------------------
	.section	.nv.callgraph,"",@"SHT_CUDA_CALLGRAPH"
	.align	4
	.sectionentsize	8
	.align		4
        /*0000*/ 	.word	0x00000000
	.align		4
        /*0004*/ 	.word	0xffffffff
	.align		4
        /*0008*/ 	.word	0x00000000
	.align		4
        /*000c*/ 	.word	0xfffffffe
	.align		4
        /*0010*/ 	.word	0x00000000
	.align		4
        /*0014*/ 	.word	0xfffffffd
	.align		4
        /*0018*/ 	.word	0x00000000
	.align		4
        /*001c*/ 	.word	0xfffffffc


//--------------------- .text._Z35matrix_multiplication_double_bufferPKfS0_Pfiii --------------------------
	.section	.text._Z35matrix_multiplication_double_bufferPKfS0_Pfiii,"ax",@progbits
	.align	128
        .global         _Z35matrix_multiplication_double_bufferPKfS0_Pfiii
        .type           _Z35matrix_multiplication_double_bufferPKfS0_Pfiii,@function
        .size           _Z35matrix_multiplication_double_bufferPKfS0_Pfiii,(.L_x_35 - _Z35matrix_multiplication_double_bufferPKfS0_Pfiii)
        .other          _Z35matrix_multiplication_double_bufferPKfS0_Pfiii,@"STO_CUDA_ENTRY STV_DEFAULT"
_Z35matrix_multiplication_double_bufferPKfS0_Pfiii:
.text._Z35matrix_multiplication_double_bufferPKfS0_Pfiii:
[----:B------:R-:W-:Y:S01]  /*0000*/  LDC R1, c[0x0][0x37c] ;  /* 0x0000df00ff017b82 */ /* 0x000fe20000000800 */
[----:B------:R-:W0:Y:S01]  /*0010*/  S2R R112, SR_TID.Y ;  /* 0x0000000000707919 */ /* 0x000e220000002200 */
[----:B------:R-:W1:Y:S01]  /*0020*/  LDCU UR10, c[0x0][0x3a0] ;  /* 0x00007400ff0a77ac */ /* 0x000e620008000800 */
[----:B------:R-:W-:Y:S02]  /*0030*/  CS2R R14, SRZ ;  /* 0x00000000000e7805 */ /* 0x000fe4000001ff00 */
[----:B------:R-:W-:Y:S01]  /*0040*/  CS2R R18, SRZ ;  /* 0x0000000000127805 */ /* 0x000fe2000001ff00 */
[----:B------:R-:W2:Y:S01]  /*0050*/  S2R R7, SR_TID.X ;  /* 0x0000000000077919 */ /* 0x000ea20000002100 */
[----:B------:R-:W3:Y:S01]  /*0060*/  LDCU.64 UR6, c[0x0][0x398] ;  /* 0x00007300ff0677ac */ /* 0x000ee20008000a00 */
[----:B------:R-:W-:Y:S02]  /*0070*/  CS2R R16, SRZ ;  /* 0x0000000000107805 */ /* 0x000fe4000001ff00 */
[----:B------:R-:W-:Y:S01]  /*0080*/  CS2R R22, SRZ ;  /* 0x0000000000167805 */ /* 0x000fe2000001ff00 */
[----:B------:R-:W4:Y:S01]  /*0090*/  S2R R9, SR_CTAID.Y ;  /* 0x0000000000097919 */ /* 0x000f220000002600 */
[----:B------:R-:W5:Y:S01]  /*00a0*/  LDCU.64 UR4, c[0x0][0x388] ;  /* 0x00007100ff0477ac */ /* 0x000f620008000a00 */
[----:B------:R-:W-:-:S02]  /*00b0*/  CS2R R20, SRZ ;  /* 0x0000000000147805 */ /* 0x000fc4000001ff00 */
[----:B------:R-:W-:Y:S01]  /*00c0*/  CS2R R26, SRZ ;  /* 0x00000000001a7805 */ /* 0x000fe2000001ff00 */
[----:B------:R-:W3:Y:S01]  /*00d0*/  S2R R11, SR_CTAID.X ;  /* 0x00000000000b7919 */ /* 0x000ee20000002500 */
[----:B------:R-:W5:Y:S01]  /*00e0*/  LDCU.64 UR8, c[0x0][0x380] ;  /* 0x00007000ff0877ac */ /* 0x000f620008000a00 */
[----:B------:R-:W-:Y:S02]  /*00f0*/  CS2R R24, SRZ ;  /* 0x0000000000187805 */ /* 0x000fe4000001ff00 */
[----:B-1----:R-:W-:Y:S01]  /*0100*/  MOV R88, UR10 ;  /* 0x0000000a00587c02 */ /* 0x002fe20008000f00 */
[----:B------:R-:W1:Y:S01]  /*0110*/  LDCU.64 UR10, c[0x0][0x358] ;  /* 0x00006b00ff0a77ac */ /* 0x000e620008000a00 */
[----:B0-----:R-:W-:-:S04]  /*0120*/  SHF.L.U32 R0, R112, 0x4, RZ ;  /* 0x0000000470007819 */ /* 0x001fc800000006ff */
[CC--:B--2---:R-:W-:Y:S02]  /*0130*/  LOP3.LUT R2, R0.reuse, R7.reuse, RZ, 0xc0, !PT ;  /* 0x0000000700027212 */ /* 0x0c4fe400078ec0ff */
[CC--:B------:R-:W-:Y:S02]  /*0140*/  LOP3.LUT R3, R0.reuse, R7.reuse, RZ, 0x3c, !PT ;  /* 0x0000000700037212 */ /* 0x0c0fe400078e3cff */
[----:B------:R-:W-:Y:S02]  /*0150*/  SHF.L.U32 R5, R7, 0x3, RZ ;  /* 0x0000000307057819 */ /* 0x000fe400000006ff */
[----:B------:R-:W-:Y:S02]  /*0160*/  IADD3 R0, PT, PT, R0, R7, RZ ;  /* 0x0000000700007210 */ /* 0x000fe40007ffe0ff */
[----:B------:R-:W-:Y:S02]  /*0170*/  LEA.HI R4, R3, R2, RZ, 0x1f ;  /* 0x0000000203047211 */ /* 0x000fe400078ff8ff */
[----:B------:R-:W-:-:S02]  /*0180*/  LOP3.LUT R72, R5, 0x8, RZ, 0xc0, !PT ;  /* 0x0000000805487812 */ /* 0x000fc400078ec0ff */
[----:B------:R-:W-:Y:S02]  /*0190*/  LOP3.LUT R6, R5, 0x78, RZ, 0xc0, !PT ;  /* 0x0000007805067812 */ /* 0x000fe400078ec0ff */
[----:B------:R-:W-:Y:S02]  /*01a0*/  SHF.R.U32.HI R5, RZ, 0x4, R0 ;  /* 0x00000004ff057819 */ /* 0x000fe40000011600 */
[----:B----4-:R-:W-:Y:S02]  /*01b0*/  LEA R0, R9, R4, 0x7 ;  /* 0x0000000409007211 */ /* 0x010fe400078e38ff */
[----:B------:R-:W-:Y:S02]  /*01c0*/  IADD3 R2, PT, PT, R72, 0x4, RZ ;  /* 0x0000000448027810 */ /* 0x000fe40007ffe0ff */
[----:B---3--:R-:W-:Y:S01]  /*01d0*/  LEA R3, R11, R6, 0x7 ;  /* 0x000000060b037211 */ /* 0x008fe200078e38ff */
[----:B------:R-:W-:Y:S01]  /*01e0*/  IMAD R73, R0, UR7, RZ ;  /* 0x0000000700497c24 */ /* 0x000fe2000f8e02ff */
[----:B------:R-:W-:Y:S01]  /*01f0*/  ISETP.GE.AND P2, PT, R2, UR7, PT ;  /* 0x0000000702007c0c */ /* 0x000fe2000bf46270 */
[----:B------:R-:W-:Y:S01]  /*0200*/  IMAD R2, R5, R88, RZ ;  /* 0x0000005805027224 */ /* 0x000fe200078e02ff */
[----:B------:R-:W-:-:S02]  /*0210*/  IADD3 R9, PT, PT, R3, 0x4, RZ ;  /* 0x0000000403097810 */ /* 0x000fc40007ffe0ff */
[----:B------:R-:W-:Y:S02]  /*0220*/  SHF.R.S32.HI R74, RZ, 0x1f, R73 ;  /* 0x0000001fff4a7819 */ /* 0x000fe40000011449 */
[C---:B------:R-:W-:Y:S02]  /*0230*/  IADD3 R11, P3, PT, R72.reuse, R73, RZ ;  /* 0x00000049480b7210 */ /* 0x040fe40007f7e0ff */
[C---:B------:R-:W-:Y:S02]  /*0240*/  ISETP.GE.AND P0, PT, R3.reuse, R88, PT ;  /* 0x000000580300720c */ /* 0x040fe40003f06270 */
[----:B------:R-:W-:Y:S02]  /*0250*/  ISETP.GE.AND P1, PT, R72, UR7, PT ;  /* 0x0000000748007c0c */ /* 0x000fe4000bf26270 */
[----:B------:R-:W-:Y:S02]  /*0260*/  IADD3 R3, P4, PT, R3, R2, RZ ;  /* 0x0000000203037210 */ /* 0x000fe40007f9e0ff */
[----:B------:R-:W-:-:S02]  /*0270*/  IADD3.X R12, PT, PT, RZ, R74, RZ, P3, !PT ;  /* 0x0000004aff0c7210 */ /* 0x000fc40001ffe4ff */
[----:B------:R-:W-:Y:S02]  /*0280*/  ISETP.GE.AND P3, PT, R9, R88, PT ;  /* 0x000000580900720c */ /* 0x000fe40003f66270 */
[----:B------:R-:W-:Y:S02]  /*0290*/  ISETP.GE.OR P1, PT, R0, UR6, P1 ;  /* 0x0000000600007c0c */ /* 0x000fe40008f26670 */
[----:B------:R-:W-:Y:S02]  /*02a0*/  LEA.HI.X.SX32 R10, R2, RZ, 0x1, P4 ;  /* 0x000000ff020a7211 */ /* 0x000fe400020f0eff */
[----:B------:R-:W-:Y:S02]  /*02b0*/  ISETP.GE.OR P2, PT, R0, UR6, P2 ;  /* 0x0000000600007c0c */ /* 0x000fe40009746670 */
[----:B-----5:R-:W-:Y:S02]  /*02c0*/  LEA R8, P4, R3, UR4, 0x2 ;  /* 0x0000000403087c11 */ /* 0x020fe4000f8810ff */
[----:B------:R-:W-:-:S02]  /*02d0*/  ISETP.GE.OR P0, PT, R5, UR7, P0 ;  /* 0x0000000705007c0c */ /* 0x000fc40008706670 */
[----:B------:R-:W-:Y:S02]  /*02e0*/  ISETP.GE.OR P3, PT, R5, UR7, P3 ;  /* 0x0000000705007c0c */ /* 0x000fe40009f66670 */
[----:B------:R-:W-:Y:S02]  /*02f0*/  LEA R2, P5, R11, UR8, 0x2 ;  /* 0x000000080b027c11 */ /* 0x000fe4000f8a10ff */
[----:B------:R-:W-:Y:S02]  /*0300*/  LEA.HI.X R9, R3, UR5, R10, 0x2, P4 ;  /* 0x0000000503097c11 */ /* 0x000fe4000a0f140a */
[----:B------:R-:W-:Y:S02]  /*0310*/  LEA.HI.X R3, R11, UR9, R12, 0x2, P5 ;  /* 0x000000090b037c11 */ /* 0x000fe4000a8f140c */
[----:B------:R-:W-:-:S03]  /*0320*/  CS2R R12, SRZ ;  /* 0x00000000000c7805 */ /* 0x000fc6000001ff00 */
[----:B-1----:R-:W2:Y:S04]  /*0330*/  @!P2 LDG.E.128.CONSTANT R16, desc[UR10][R2.64+0x10] ;  /* 0x0000100a0210a981 */ /* 0x002ea8000c1e9d00 */
[----:B------:R-:W3:Y:S04]  /*0340*/  @!P1 LDG.E.128.CONSTANT R12, desc[UR10][R2.64] ;  /* 0x0000000a020c9981 */ /* 0x000ee8000c1e9d00 */
[----:B------:R-:W4:Y:S04]  /*0350*/  @!P0 LDG.E.128.CONSTANT R20, desc[UR10][R8.64] ;  /* 0x0000000a08148981 */ /* 0x000f28000c1e9d00 */
[----:B------:R0:W5:Y:S01]  /*0360*/  @!P3 LDG.E.128.CONSTANT R24, desc[UR10][R8.64+0x10] ;  /* 0x0000100a0818b981 */ /* 0x000162000c1e9d00 */
[----:B------:R-:W1:Y:S01]  /*0370*/  S2UR UR6, SR_CgaCtaId ;  /* 0x00000000000679c3 */ /* 0x000e620000008800 */
[----:B------:R-:W-:-:S02]  /*0380*/  UMOV UR4, 0x400 ;  /* 0x0000040000047882 */ /* 0x000fc40000000000 */
[----:B------:R-:W-:Y:S02]  /*0390*/  UIADD3 UR5, UPT, UPT, UR4, 0x4000, URZ ;  /* 0x0000400004057890 */ /* 0x000fe4000fffe0ff */
[----:B-1----:R-:W-:Y:S02]  /*03a0*/  ULEA UR4, UR6, UR4, 0x18 ;  /* 0x0000000406047291 */ /* 0x002fe4000f8ec0ff */
[----:B------:R-:W-:-:S04]  /*03b0*/  ULEA UR5, UR6, UR5, 0x18 ;  /* 0x0000000506057291 */ /* 0x000fc8000f8ec0ff */
[----:B------:R-:W-:Y:S02]  /*03c0*/  LEA R11, R4, UR4, 0x6 ;  /* 0x00000004040b7c11 */ /* 0x000fe4000f8e30ff */
[----:B------:R-:W-:Y:S02]  /*03d0*/  LEA R29, R5, UR5, 0x9 ;  /* 0x00000005051d7c11 */ /* 0x000fe4000f8e48ff */
[----:B------:R-:W-:Y:S02]  /*03e0*/  LEA R11, R72, R11, 0x2 ;  /* 0x0000000b480b7211 */ /* 0x000fe400078e10ff */
[----:B------:R-:W-:Y:S01]  /*03f0*/  LEA R29, R6, R29, 0x2 ;  /* 0x0000001d061d7211 */ /* 0x000fe200078e10ff */
[----:B------:R-:W-:Y:S01]  /*0400*/  UISETP.GE.AND UP0, UPT, UR7, 0x1, UPT ;  /* 0x000000010700788c */ /* 0x000fe2000bf06270 */
[----:B------:R-:W-:Y:S02]  /*0410*/  CS2R R70, SRZ ;  /* 0x0000000000467805 */ /* 0x000fe4000001ff00 */
[----:B------:R-:W-:-:S02]  /*0420*/  CS2R R68, SRZ ;  /* 0x0000000000447805 */ /* 0x000fc4000001ff00 */
[----:B------:R-:W-:Y:S02]  /*0430*/  CS2R R66, SRZ ;  /* 0x0000000000427805 */ /* 0x000fe4000001ff00 */
[----:B------:R-:W-:Y:S02]  /*0440*/  CS2R R64, SRZ ;  /* 0x0000000000407805 */ /* 0x000fe4000001ff00 */
[----:B------:R-:W-:Y:S02]  /*0450*/  CS2R R62, SRZ ;  /* 0x00000000003e7805 */ /* 0x000fe4000001ff00 */
[----:B------:R-:W-:Y:S02]  /*0460*/  CS2R R60, SRZ ;  /* 0x00000000003c7805 */ /* 0x000fe4000001ff00 */
        /* <DEDUP_REMOVED lines=15> */
[----:B0-----:R-:W-:Y:S01]  /*0560*/  CS2R R8, SRZ ;  /* 0x0000000000087805 */ /* 0x001fe2000001ff00 */
[----:B--2---:R0:W-:Y:S04]  /*0570*/  STS.128 [R11+0x10], R16 ;  /* 0x000010100b007388 */ /* 0x0041e80000000c00 */
[----:B---3--:R1:W-:Y:S04]  /*0580*/  STS.128 [R11], R12 ;  /* 0x0000000c0b007388 */ /* 0x0083e80000000c00 */
[----:B----4-:R2:W-:Y:S04]  /*0590*/  STS.128 [R29], R20 ;  /* 0x000000141d007388 */ /* 0x0105e80000000c00 */
[----:B-----5:R3:W-:Y:S01]  /*05a0*/  STS.128 [R29+0x10], R24 ;  /* 0x000010181d007388 */ /* 0x0207e20000000c00 */
[----:B0-----:R-:W-:-:S02]  /*05b0*/  CS2R R16, SRZ ;  /* 0x0000000000107805 */ /* 0x001fc4000001ff00 */
[----:B------:R-:W-:Y:S02]  /*05c0*/  CS2R R18, SRZ ;  /* 0x0000000000127805 */ /* 0x000fe4000001ff00 */
[----:B-1----:R-:W-:Y:S02]  /*05d0*/  CS2R R12, SRZ ;  /* 0x00000000000c7805 */ /* 0x002fe4000001ff00 */
[----:B------:R-:W-:Y:S02]  /*05e0*/  CS2R R14, SRZ ;  /* 0x00000000000e7805 */ /* 0x000fe4000001ff00 */
[----:B------:R-:W-:Y:S02]  /*05f0*/  CS2R R10, SRZ ;  /* 0x00000000000a7805 */ /* 0x000fe4000001ff00 */
[----:B--2---:R-:W-:Y:S02]  /*0600*/  CS2R R20, SRZ ;  /* 0x0000000000147805 */ /* 0x004fe4000001ff00 */
[----:B------:R-:W-:-:S02]  /*0610*/  CS2R R22, SRZ ;  /* 0x0000000000167805 */ /* 0x000fc4000001ff00 */
[----:B---3--:R-:W-:Y:S02]  /*0620*/  CS2R R28, SRZ ;  /* 0x00000000001c7805 */ /* 0x008fe4000001ff00 */
[----:B------:R-:W-:Y:S02]  /*0630*/  CS2R R26, SRZ ;  /* 0x00000000001a7805 */ /* 0x000fe4000001ff00 */
[----:B------:R-:W-:Y:S01]  /*0640*/  CS2R R24, SRZ ;  /* 0x0000000000187805 */ /* 0x000fe2000001ff00 */
[----:B------:R-:W-:Y:S06]  /*0650*/  BAR.SYNC.DEFER_BLOCKING 0x0 ;  /* 0x0000000000007b1d */ /* 0x000fec0000010000 */
[----:B------:R-:W-:Y:S05]  /*0660*/  BRA.U !UP0, `(.L_x_0) ;  /* 0x0000004908b07547 */ /* 0x000fea000b800000 */
[C---:B------:R-:W-:Y:S01]  /*0670*/  SHF.L.U64.HI R3, R73.reuse, 0x2, R74 ;  /* 0x0000000249037819 */ /* 0x040fe2000001024a */
[----:B------:R-:W-:Y:S01]  /*0680*/  HFMA2 R0, -RZ, RZ, 0, 5.9604644775390625e-08 ;  /* 0x00000001ff007431 */ /* 0x000fe200000001ff */
[----:B------:R-:W-:Y:S01]  /*0690*/  SHF.L.U32 R2, R73, 0x2, RZ ;  /* 0x0000000249027819 */ /* 0x000fe200000006ff */
[----:B------:R-:W0:Y:S01]  /*06a0*/  LDCU UR14, c[0x0][0x3a0] ;  /* 0x00007400ff0e77ac */ /* 0x000e220008000800 */
[----:B------:R-:W-:Y:S02]  /*06b0*/  LOP3.LUT R7, R7, 0x1, RZ, 0xc0, !PT ;  /* 0x0000000107077812 */ /* 0x000fe400078ec0ff */
[----:B------:R-:W-:Y:S01]  /*06c0*/  MOV R71, RZ ;  /* 0x000000ff00477202 */ /* 0x000fe20000000f00 */
[----:B------:R-:W1:Y:S02]  /*06d0*/  LDCU UR13, c[0x0][0x398] ;  /* 0x00007300ff0d77ac */ /* 0x000e640008000800 */
[----:B------:R-:W-:Y:S01]  /*06e0*/  IMAD.WIDE.U32 R2, R7, 0x20, R2 ;  /* 0x0000002007027825 */ /* 0x000fe200078e0002 */
[----:B------:R-:W-:Y:S01]  /*06f0*/  IADD3 R7, PT, PT, R5, 0x10, RZ ;  /* 0x0000001005077810 */ /* 0x000fe20007ffe0ff */
[----:B------:R-:W2:Y:S01]  /*0700*/  LDCU UR12, c[0x0][0x39c] ;  /* 0x00007380ff0c77ac */ /* 0x000ea20008000800 */
[----:B------:R-:W-:-:S03]  /*0710*/  IADD3 R6, P0, PT, R2, UR8, RZ ;  /* 0x0000000802067c10 */ /* 0x000fc6000ff1e0ff */
[----:B------:R-:W-:Y:S01]  /*0720*/  IMAD R4, R7, R88, RZ ;  /* 0x0000005807047224 */ /* 0x000fe200078e02ff */
[----:B------:R-:W-:Y:S01]  /*0730*/  LOP3.LUT R2, R72, 0x10, RZ, 0xfc, !PT ;  /* 0x0000001048027812 */ /* 0x000fe200078efcff */
[----:B------:R-:W-:Y:S01]  /*0740*/  UMOV UR4, URZ ;  /* 0x000000ff00047c82 */ /* 0x000fe20008000000 */
[----:B------:R-:W-:Y:S01]  /*0750*/  IADD3 R6, P1, PT, R6, 0x50, RZ ;  /* 0x0000005006067810 */ /* 0x000fe20007f3e0ff */
[----:B------:R-:W-:-:S03]  /*0760*/  UMOV UR8, 0x14 ;  /* 0x0000001400087882 */ /* 0x000fc60000000000 */
[----:B0-----:R-:W-:-:S09]  /*0770*/  IADD3.X R3, PT, PT, RZ, UR9, R3, P1, P0 ;  /* 0x00000009ff037c10 */ /* 0x001fd20008fe0403 */
.L_x_3:
[----:B0-----:R-:W0:Y:S01]  /*0780*/  S2UR UR6, SR_CgaCtaId ;  /* 0x00000000000679c3 */ /* 0x001e220000008800 */
[----:B------:R-:W3:Y:S01]  /*0790*/  S2R R112, SR_TID.Y ;  /* 0x0000000000707919 */ /* 0x000ee20000002200 */
[----:B------:R-:W-:Y:S02]  /*07a0*/  UMOV UR5, 0x400 ;  /* 0x0000040000057882 */ /* 0x000fe40000000000 */
[----:B------:R-:W-:Y:S01]  /*07b0*/  UIADD3 UR7, UPT, UPT, UR5, 0x4000, URZ ;  /* 0x0000400005077890 */ /* 0x000fe2000fffe0ff */
[----:B------:R-:W4:Y:S01]  /*07c0*/  S2R R7, SR_TID.X ;  /* 0x0000000000077919 */ /* 0x000f220000002100 */
[----:B0-----:R-:W-:Y:S02]  /*07d0*/  ULEA UR5, UR6, UR5, 0x18 ;  /* 0x0000000506057291 */ /* 0x001fe4000f8ec0ff */
[----:B------:R-:W-:Y:S02]  /*07e0*/  ULEA UR7, UR6, UR7, 0x18 ;  /* 0x0000000706077291 */ /* 0x000fe4000f8ec0ff */
[----:B------:R-:W-:-:S02]  /*07f0*/  ULEA UR6, UR4, UR5, 0xd ;  /* 0x0000000504067291 */ /* 0x000fc4000f8e68ff */
[----:B------:R-:W-:-:S04]  /*0800*/  ULEA UR9, UR4, UR7, 0xd ;  /* 0x0000000704097291 */ /* 0x000fc8000f8e68ff */
[----:B---3--:R-:W-:Y:S01]  /*0810*/  LEA R114, R112, UR6, 0x9 ;  /* 0x0000000670727c11 */ /* 0x008fe2000f8e48ff */
[----:B------:R-:W-:Y:S01]  /*0820*/  UIADD3 UR6, UPT, UPT, UR8, -0x4, URZ ;  /* 0xfffffffc08067890 */ /* 0x000fe2000fffe0ff */
[----:B----4-:R-:W-:-:S03]  /*0830*/  LEA R113, R7, UR9, 0x5 ;  /* 0x0000000907717c11 */ /* 0x010fc6000f8e28ff */
[----:B------:R-:W-:Y:S01]  /*0840*/  LDS.128 R88, [R114] ;  /* 0x0000000072587984 */ /* 0x000fe20000000c00 */
[----:B--2---:R-:W-:-:S03]  /*0850*/  UISETP.GE.AND UP0, UPT, UR6, UR12, UPT ;  /* 0x0000000c0600728c */ /* 0x004fc6000bf06270 */
[----:B------:R-:W0:Y:S04]  /*0860*/  LDS.128 R92, [R113] ;  /* 0x00000000715c7984 */ /* 0x000e280000000c00 */
[----:B------:R-:W2:Y:S04]  /*0870*/  LDS.128 R96, [R113+0x10] ;  /* 0x0000100071607984 */ /* 0x000ea80000000c00 */
[----:B------:R-:W3:Y:S04]  /*0880*/  LDS.128 R100, [R114+0x40] ;  /* 0x0000400072647984 */ /* 0x000ee80000000c00 */
[----:B------:R-:W4:Y:S04]  /*0890*/  LDS.128 R104, [R113+0x200] ;  /* 0x0002000071687984 */ /* 0x000f280000000c00 */
[----:B-----5:R-:W5:Y:S01]  /*08a0*/  LDS.128 R108, [R113+0x210] ;  /* 0x00021000716c7984 */ /* 0x020f620000000c00 */
[C---:B0-----:R-:W-:Y:S01]  /*08b0*/  FFMA R131, R88.reuse, R92, R24 ;  /* 0x0000005c58837223 */ /* 0x041fe20000000018 */
[C---:B------:R-:W-:Y:S01]  /*08c0*/  FFMA R118, R88.reuse, R93, R25 ;  /* 0x0000005d58767223 */ /* 0x040fe20000000019 */
[C---:B------:R-:W-:Y:S01]  /*08d0*/  FFMA R127, R88.reuse, R94, R26 ;  /* 0x0000005e587f7223 */ /* 0x040fe2000000001a */
[C---:B------:R-:W-:Y:S01]  /*08e0*/  FFMA R116, R88.reuse, R95, R27 ;  /* 0x0000005f58747223 */ /* 0x040fe2000000001b */
[C---:B--2---:R-:W-:Y:S01]  /*08f0*/  FFMA R117, R88.reuse, R96, R28 ;  /* 0x0000006058757223 */ /* 0x044fe2000000001c */
[C---:B------:R-:W-:Y:S01]  /*0900*/  FFMA R28, R88.reuse, R97, R29 ;  /* 0x00000061581c7223 */ /* 0x040fe2000000001d */
[CC--:B------:R-:W-:Y:S01]  /*0910*/  FFMA R115, R88.reuse, R98.reuse, R30 ;  /* 0x0000006258737223 */ /* 0x0c0fe2000000001e */
[----:B------:R-:W0:Y:S01]  /*0920*/  LDS.128 R24, [R114+0x80] ;  /* 0x0000800072187984 */ /* 0x000e220000000c00 */
[----:B------:R-:W-:Y:S01]  /*0930*/  FFMA R88, R88, R99, R31 ;  /* 0x0000006358587223 */ /* 0x000fe2000000001f */
[C---:B---3--:R-:W-:Y:S01]  /*0940*/  FFMA R30, R100.reuse, R97, R37 ;  /* 0x00000061641e7223 */ /* 0x048fe20000000025 */
[C---:B------:R-:W-:Y:S01]  /*0950*/  FFMA R29, R100.reuse, R98, R38 ;  /* 0x00000062641d7223 */ /* 0x040fe20000000026 */
[----:B------:R-:W-:Y:S01]  /*0960*/  FFMA R139, R100, R92, R32 ;  /* 0x0000005c648b7223 */ /* 0x000fe20000000020 */
[----:B----4-:R-:W-:Y:S01]  /*0970*/  FFMA R131, R104, R89, R131 ;  /* 0x0000005968837223 */ /* 0x010fe20000000083 */
[C---:B------:R-:W-:Y:S01]  /*0980*/  FFMA R129, R89.reuse, R105, R118 ;  /* 0x0000006959817223 */ /* 0x040fe20000000076 */
[C---:B------:R-:W-:Y:S01]  /*0990*/  FFMA R127, R89.reuse, R106, R127 ;  /* 0x0000006a597f7223 */ /* 0x040fe2000000007f */
[C---:B------:R-:W-:Y:S01]  /*09a0*/  FFMA R125, R89.reuse, R107, R116 ;  /* 0x0000006b597d7223 */ /* 0x040fe20000000074 */
[----:B-----5:R-:W-:Y:S01]  /*09b0*/  FFMA R117, R108, R89, R117 ;  /* 0x000000596c757223 */ /* 0x020fe20000000075 */
[C---:B------:R-:W-:Y:S01]  /*09c0*/  FFMA R119, R89.reuse, R109, R28 ;  /* 0x0000006d59777223 */ /* 0x040fe2000000001c */
[CC--:B------:R-:W-:Y:S01]  /*09d0*/  FFMA R115, R89.reuse, R110.reuse, R115 ;  /* 0x0000006e59737223 */ /* 0x0c0fe20000000073 */
[----:B------:R-:W-:Y:S01]  /*09e0*/  FFMA R88, R89, R111, R88 ;  /* 0x0000006f59587223 */ /* 0x000fe20000000058 */
[C---:B------:R-:W-:Y:S01]  /*09f0*/  FFMA R121, R101.reuse, R109, R30 ;  /* 0x0000006d65797223 */ /* 0x040fe2000000001e */
[C---:B------:R-:W-:Y:S01]  /*0a00*/  FFMA R89, R101.reuse, R110, R29 ;  /* 0x0000006e65597223 */ /* 0x040fe2000000001d */
[C---:B------:R-:W-:Y:S01]  /*0a10*/  FFMA R120, R100.reuse, R93, R33 ;  /* 0x0000005d64787223 */ /* 0x040fe20000000021 */
[----:B------:R-:W2:Y:S01]  /*0a20*/  LDS.128 R28, [R114+0xc0] ;  /* 0x0000c000721c7984 */ /* 0x000ea20000000c00 */
[C---:B------:R-:W-:Y:S01]  /*0a30*/  FFMA R135, R100.reuse, R94, R34 ;  /* 0x0000005e64877223 */ /* 0x040fe20000000022 */
[C---:B------:R-:W-:Y:S01]  /*0a40*/  FFMA R32, R100.reuse, R95, R35 ;  /* 0x0000005f64207223 */ /* 0x040fe20000000023 */
[C---:B------:R-:W-:Y:S01]  /*0a50*/  FFMA R123, R100.reuse, R96, R36 ;  /* 0x00000060647b7223 */ /* 0x040fe20000000024 */
[----:B------:R-:W-:Y:S01]  /*0a60*/  FFMA R100, R100, R99, R39 ;  /* 0x0000006364647223 */ /* 0x000fe20000000027 */
[----:B------:R-:W-:Y:S01]  /*0a70*/  FFMA R139, R104, R101, R139 ;  /* 0x00000065688b7223 */ /* 0x000fe2000000008b */
[C---:B------:R-:W-:Y:S01]  /*0a80*/  FFMA R137, R101.reuse, R105, R120 ;  /* 0x0000006965897223 */ /* 0x040fe20000000078 */
[C---:B------:R-:W-:Y:S01]  /*0a90*/  FFMA R135, R101.reuse, R106, R135 ;  /* 0x0000006a65877223 */ /* 0x040fe20000000087 */
[C---:B------:R-:W-:Y:S01]  /*0aa0*/  FFMA R133, R101.reuse, R107, R32 ;  /* 0x0000006b65857223 */ /* 0x040fe20000000020 */
[----:B------:R-:W-:Y:S01]  /*0ab0*/  FFMA R123, R108, R101, R123 ;  /* 0x000000656c7b7223 */ /* 0x000fe2000000007b */
[----:B------:R-:W-:Y:S01]  /*0ac0*/  FFMA R100, R101, R111, R100 ;  /* 0x0000006f65647223 */ /* 0x000fe20000000064 */
[----:B------:R-:W3:Y:S01]  /*0ad0*/  LDS.128 R32, [R114+0x100] ;  /* 0x0001000072207984 */ /* 0x000ee20000000c00 */
[C---:B0-----:R-:W-:Y:S01]  /*0ae0*/  FFMA R147, R24.reuse, R92, R40 ;  /* 0x0000005c18937223 */ /* 0x041fe20000000028 */
[C---:B------:R-:W-:Y:S01]  /*0af0*/  FFMA R38, R24.reuse, R97, R45 ;  /* 0x0000006118267223 */ /* 0x040fe2000000002d */
[C---:B------:R-:W-:Y:S01]  /*0b00*/  FFMA R40, R24.reuse, R93, R41 ;  /* 0x0000005d18287223 */ /* 0x040fe20000000029 */
[C---:B------:R-:W-:Y:S01]  /*0b10*/  FFMA R143, R24.reuse, R94, R42 ;  /* 0x0000005e188f7223 */ /* 0x040fe2000000002a */
        /* <DEDUP_REMOVED lines=9> */
[C---:B------:R-:W-:Y:S01]  /*0bb0*/  FFMA R47, R25.reuse, R109, R38 ;  /* 0x0000006d192f7223 */ /* 0x040fe20000000026 */
[C---:B------:R-:W-:Y:S01]  /*0bc0*/  FFMA R45, R25.reuse, R110, R45 ;  /* 0x0000006e192d7223 */ /* 0x040fe2000000002d */
[----:B------:R-:W-:Y:S01]  /*0bd0*/  FFMA R24, R25, R111, R24 ;  /* 0x0000006f19187223 */ /* 0x000fe20000000018 */
[C---:B--2---:R-:W-:Y:S01]  /*0be0*/  FFMA R36, R28.reuse, R93, R49 ;  /* 0x0000005d1c247223 */ /* 0x044fe20000000031 */
[C---:B------:R-:W-:Y:S01]  /*0bf0*/  FFMA R25, R28.reuse, R94, R50 ;  /* 0x0000005e1c197223 */ /* 0x040fe20000000032 */
[C---:B------:R-:W-:Y:S01]  /*0c00*/  FFMA R38, R28.reuse, R95, R51 ;  /* 0x0000005f1c267223 */ /* 0x040fe20000000033 */
[C---:B------:R-:W-:Y:S01]  /*0c10*/  FFMA R37, R28.reuse, R98, R54 ;  /* 0x000000621c257223 */ /* 0x040fe20000000036 */
[C---:B------:R-:W-:Y:S01]  /*0c20*/  FFMA R151, R28.reuse, R92, R48 ;  /* 0x0000005c1c977223 */ /* 0x040fe20000000030 */
[C---:B------:R-:W-:Y:S01]  /*0c30*/  FFMA R51, R28.reuse, R96, R52 ;  /* 0x000000601c337223 */ /* 0x040fe20000000034 */
[C---:B------:R-:W-:Y:S01]  /*0c40*/  FFMA R40, R28.reuse, R97, R53 ;  /* 0x000000611c287223 */ /* 0x040fe20000000035 */
[----:B------:R-:W-:Y:S01]  /*0c50*/  FFMA R28, R28, R99, R55 ;  /* 0x000000631c1c7223 */ /* 0x000fe20000000037 */
[C---:B------:R-:W-:Y:S01]  /*0c60*/  FFMA R55, R29.reuse, R106, R25 ;  /* 0x0000006a1d377223 */ /* 0x040fe20000000019 */
[C---:B------:R-:W-:Y:S01]  /*0c70*/  FFMA R149, R29.reuse, R105, R36 ;  /* 0x000000691d957223 */ /* 0x040fe20000000024 */
[C---:B------:R-:W-:Y:S01]  /*0c80*/  FFMA R53, R29.reuse, R107, R38 ;  /* 0x0000006b1d357223 */ /* 0x040fe20000000026 */
[C---:B------:R-:W-:Y:S01]  /*0c90*/  FFMA R25, R29.reuse, R110, R37 ;  /* 0x0000006e1d197223 */ /* 0x040fe20000000025 */
[C---:B------:R-:W-:Y:S01]  /*0ca0*/  FFMA R49, R29.reuse, R109, R40 ;  /* 0x0000006d1d317223 */ /* 0x040fe20000000028 */
[----:B------:R-:W0:Y:S01]  /*0cb0*/  LDS.128 R36, [R114+0x140] ;  /* 0x0001400072247984 */ /* 0x000e220000000c00 */
[-C--:B------:R-:W-:Y:S01]  /*0cc0*/  FFMA R151, R104, R29.reuse, R151 ;  /* 0x0000001d68977223 */ /* 0x080fe20000000097 */
[----:B------:R-:W-:Y:S01]  /*0cd0*/  FFMA R51, R108, R29, R51 ;  /* 0x0000001d6c337223 */ /* 0x000fe20000000033 */
[----:B------:R-:W-:Y:S01]  /*0ce0*/  FFMA R28, R29, R111, R28 ;  /* 0x0000006f1d1c7223 */ /* 0x000fe2000000001c */
[C---:B---3--:R-:W-:Y:S01]  /*0cf0*/  FFMA R40, R32.reuse, R95, R59 ;  /* 0x0000005f20287223 */ /* 0x048fe2000000003b */
        /* <DEDUP_REMOVED lines=32> */
[C---:B0-----:R-:W-:Y:S01]  /*0f00*/  FFMA R157, R40.reuse, R96, R16 ;  /* 0x00000060289d7223 */ /* 0x041fe20000000010 */
[C---:B------:R-:W-:Y:S01]  /*0f10*/  FFMA R155, R40.reuse, R92, R20 ;  /* 0x0000005c289b7223 */ /* 0x040fe20000000014 */
[C---:B------:R-:W-:Y:S01]  /*0f20*/  FFMA R16, R40.reuse, R97, R17 ;  /* 0x0000006128107223 */ /* 0x040fe20000000011 */
[C---:B------:R-:W-:Y:S01]  /*0f30*/  FFMA R44, R40.reuse, R93, R21 ;  /* 0x0000005d282c7223 */ /* 0x040fe20000000015 */
[C---:B------:R-:W-:Y:S01]  /*0f40*/  FFMA R21, R40.reuse, R94, R22 ;  /* 0x0000005e28157223 */ /* 0x040fe20000000016 */
[C---:B------:R-:W-:Y:S01]  /*0f50*/  FFMA R20, R40.reuse, R95, R23 ;  /* 0x0000005f28147223 */ /* 0x040fe20000000017 */
[----:B------:R-:W-:Y:S01]  /*0f60*/  FFMA R37, R40, R98, R18 ;  /* 0x0000006228257223 */ /* 0x000fe20000000012 */
[----:B------:R-:W-:Y:S01]  /*0f70*/  FFMA R52, R104, R41, R155 ;  /* 0x0000002968347223 */ /* 0x000fe2000000009b */
[----:B------:R-:W-:Y:S01]  /*0f80*/  FFMA R40, R40, R99, R19 ;  /* 0x0000006328287223 */ /* 0x000fe20000000013 */
[C---:B------:R-:W-:Y:S01]  /*0f90*/  FFMA R155, R41.reuse, R109, R16 ;  /* 0x0000006d299b7223 */ /* 0x040fe20000000010 */
[C---:B------:R-:W-:Y:S01]  /*0fa0*/  FFMA R159, R41.reuse, R107, R20 ;  /* 0x0000006b299f7223 */ /* 0x040fe20000000014 */
[----:B------:R-:W0:Y:S01]  /*0fb0*/  LDS.128 R16, [R114+0x1c0] ;  /* 0x0001c00072107984 */ /* 0x000e220000000c00 */
[C---:B------:R-:W-:Y:S01]  /*0fc0*/  FFMA R23, R41.reuse, R105, R44 ;  /* 0x0000006929177223 */ /* 0x040fe2000000002c */
[C---:B------:R-:W-:Y:S01]  /*0fd0*/  FFMA R21, R41.reuse, R106, R21 ;  /* 0x0000006a29157223 */ /* 0x040fe20000000015 */
[----:B------:R-:W-:Y:S01]  /*0fe0*/  FFMA R157, R108, R41, R157 ;  /* 0x000000296c9d7223 */ /* 0x000fe2000000009d */
[C---:B------:R-:W-:Y:S01]  /*0ff0*/  FFMA R37, R41.reuse, R110, R37 ;  /* 0x0000006e29257223 */ /* 0x040fe20000000025 */
[----:B------:R-:W-:Y:S01]  /*1000*/  FFMA R40, R41, R111, R40 ;  /* 0x0000006f29287223 */ /* 0x000fe20000000028 */
[C---:B0-----:R-:W-:Y:S01]  /*1010*/  FFMA R20, R16.reuse, R93, R13 ;  /* 0x0000005d10147223 */ /* 0x041fe2000000000d */
[C---:B------:R-:W-:Y:S01]  /*1020*/  FFMA R41, R16.reuse, R92, R12 ;  /* 0x0000005c10297223 */ /* 0x040fe2000000000c */
[C---:B------:R-:W-:Y:S01]  /*1030*/  FFMA R93, R16.reuse, R94, R14 ;  /* 0x0000005e105d7223 */ /* 0x040fe2000000000e */
[C---:B------:R-:W-:Y:S01]  /*1040*/  FFMA R22, R16.reuse, R95, R15 ;  /* 0x0000005f10167223 */ /* 0x040fe2000000000f */
[C---:B------:R-:W-:Y:S01]  /*1050*/  FFMA R44, R16.reuse, R97, R9 ;  /* 0x00000061102c7223 */ /* 0x040fe20000000009 */
[----:B------:R-:W0:Y:S01]  /*1060*/  LDS.128 R12, [R113+0x400] ;  /* 0x00040000710c7984 */ /* 0x000e220000000c00 */
[C---:B------:R-:W-:Y:S01]  /*1070*/  FFMA R8, R16.reuse, R96, R8 ;  /* 0x0000006010087223 */ /* 0x040fe20000000008 */
[----:B------:R-:W-:Y:S01]  /*1080*/  FFMA R9, R16, R98, R10 ;  /* 0x0000006210097223 */ /* 0x000fe2000000000a */
[----:B------:R-:W-:Y:S01]  /*1090*/  FFMA R97, R104, R17, R41 ;  /* 0x0000001168617223 */ /* 0x000fe20000000029 */
[C---:B------:R-:W-:Y:S01]  /*10a0*/  FFMA R95, R17.reuse, R106, R93 ;  /* 0x0000006a115f7223 */ /* 0x040fe2000000005d */
[----:B------:R-:W-:Y:S01]  /*10b0*/  FFMA R16, R16, R99, R11 ;  /* 0x0000006310107223 */ /* 0x000fe2000000000b */
[----:B------:R-:W-:Y:S01]  /*10c0*/  FFMA R41, R108, R17, R8 ;  /* 0x000000116c297223 */ /* 0x000fe20000000008 */
[C---:B------:R-:W-:Y:S01]  /*10d0*/  FFMA R93, R17.reuse, R110, R9 ;  /* 0x0000006e115d7223 */ /* 0x040fe20000000009 */
[C---:B------:R-:W-:Y:S01]  /*10e0*/  FFMA R105, R17.reuse, R105, R20 ;  /* 0x0000006911697223 */ /* 0x040fe20000000014 */
[----:B------:R-:W2:Y:S01]  /*10f0*/  LDS.128 R8, [R113+0x410] ;  /* 0x0004100071087984 */ /* 0x000ea20000000c00 */
        /* <DEDUP_REMOVED lines=11> */
[-C--:B------:R-:W-:Y:S01]  /*11b0*/  FFMA R58, R90, R13.reuse, R129 ;  /* 0x0000000d5a3a7223 */ /* 0x080fe20000000081 */
[-C--:B------:R-:W-:Y:S01]  /*11c0*/  FFMA R60, R102, R13.reuse, R137 ;  /* 0x0000000d663c7223 */ /* 0x080fe20000000089 */
[-C--:B------:R-:W-:Y:S01]  /*11d0*/  FFMA R62, R26, R13.reuse, R145 ;  /* 0x0000000d1a3e7223 */ /* 0x080fe20000000091 */
[-C--:B------:R-:W-:Y:S01]  /*11e0*/  FFMA R64, R30, R13.reuse, R149 ;  /* 0x0000000d1e407223 */ /* 0x080fe20000000095 */
[-C--:B------:R-:W-:Y:S01]  /*11f0*/  FFMA R70, R34, R13.reuse, R153 ;  /* 0x0000000d22467223 */ /* 0x080fe20000000099 */
[-C--:B------:R-:W-:Y:S01]  /*1200*/  FFMA R66, R38, R13.reuse, R163 ;  /* 0x0000000d26427223 */ /* 0x080fe200000000a3 */
[-C--:B------:R-:W-:Y:S01]  /*1210*/  FFMA R68, R42, R13.reuse, R23 ;  /* 0x0000000d2a447223 */ /* 0x080fe20000000017 */
        /* <DEDUP_REMOVED lines=17> */
[----:B------:R-:W0:Y:S01]  /*1330*/  LDS.128 R20, [R113+0x600] ;  /* 0x0006000071147984 */ /* 0x000e220000000c00 */
[----:B--2---:R-:W-:Y:S01]  /*1340*/  FFMA R117, R8, R90, R117 ;  /* 0x0000005a08757223 */ /* 0x004fe20000000075 */
[C---:B------:R-:W-:Y:S01]  /*1350*/  FFMA R134, R90.reuse, R9, R119 ;  /* 0x000000095a867223 */ /* 0x040fe20000000077 */
[C---:B------:R-:W-:Y:S01]  /*1360*/  FFMA R115, R90.reuse, R10, R115 ;  /* 0x0000000a5a737223 */ /* 0x040fe20000000073 */
[----:B------:R-:W2:Y:S01]  /*1370*/  LDS.128 R12, [R113+0x610] ;  /* 0x00061000710c7984 */ /* 0x000ea20000000c00 */
[----:B------:R-:W-:Y:S01]  /*1380*/  FFMA R88, R90, R11, R88 ;  /* 0x0000000b5a587223 */ /* 0x000fe20000000058 */
[----:B------:R-:W-:Y:S01]  /*1390*/  FFMA R123, R8, R102, R123 ;  /* 0x00000066087b7223 */ /* 0x000fe2000000007b */
[C---:B------:R-:W-:Y:S01]  /*13a0*/  FFMA R90, R102.reuse, R9, R121 ;  /* 0x00000009665a7223 */ /* 0x040fe20000000079 */
[C---:B------:R-:W-:Y:S01]  /*13b0*/  FFMA R89, R102.reuse, R10, R89 ;  /* 0x0000000a66597223 */ /* 0x040fe20000000059 */
        /* <DEDUP_REMOVED lines=24> */
[----:B------:R-:W-:-:S02]  /*1540*/  FFMA R16, R18, R11, R16 ;  /* 0x0000000b12107223 */ /* 0x000fc40000000010 */
[----:B------:R-:W-:Y:S01]  /*1550*/  LDS.128 R8, [R114+0x10] ;  /* 0x0000100072087984 */ /* 0x000fe20000000c00 */
[C---:B0-----:R-:W-:Y:S01]  /*1560*/  FFMA R131, R20.reuse, R91, R131 ;  /* 0x0000005b14837223 */ /* 0x041fe20000000083 */
[----:B------:R-:W-:Y:S01]  /*1570*/  FFMA R17, R20, R103, R44 ;  /* 0x0000006714117223 */ /* 0x000fe2000000002c */
[C---:B------:R-:W-:Y:S01]  /*1580*/  FFMA R58, R91.reuse, R21, R58 ;  /* 0x000000155b3a7223 */ /* 0x040fe2000000003a */
[C---:B------:R-:W-:Y:S01]  /*1590*/  FFMA R71, R91.reuse, R22, R94 ;  /* 0x000000165b477223 */ /* 0x040fe2000000005e */
[C---:B------:R-:W-:Y:S01]  /*15a0*/  FFMA R118, R91.reuse, R23, R118 ;  /* 0x000000175b767223 */ /* 0x040fe20000000076 */
[----:B--2---:R-:W-:Y:S01]  /*15b0*/  FFMA R117, R12, R91, R117 ;  /* 0x0000005b0c757223 */ /* 0x004fe20000000075 */
        /* <DEDUP_REMOVED lines=30> */
[C---:B------:R-:W-:Y:S01]  /*17a0*/  FFMA R123, R12.reuse, R103, R123 ;  /* 0x000000670c7b7223 */ /* 0x040fe2000000007b */
[C---:B------:R-:W-:Y:S01]  /*17b0*/  FFMA R90, R103.reuse, R13, R90 ;  /* 0x0000000d675a7223 */ /* 0x040fe2000000005a */
[CC--:B------:R-:W-:Y:S01]  /*17c0*/  FFMA R89, R103.reuse, R14.reuse, R89 ;  /* 0x0000000e67597223 */ /* 0x0c0fe20000000059 */
[----:B------:R-:W-:Y:S01]  /*17d0*/  FFMA R100, R103, R15, R100 ;  /* 0x0000000f67647223 */ /* 0x000fe20000000064 */
[C---:B------:R-:W-:Y:S01]  /*17e0*/  FFMA R101, R12.reuse, R27, R101 ;  /* 0x0000001b0c657223 */ /* 0x040fe20000000065 */
[C---:B------:R-:W-:Y:S01]  /*17f0*/  FFMA R102, R27.reuse, R13, R102 ;  /* 0x0000000d1b667223 */ /* 0x040fe20000000066 */
[CC--:B------:R-:W-:Y:S01]  /*1800*/  FFMA R45, R27.reuse, R14.reuse, R45 ;  /* 0x0000000e1b2d7223 */ /* 0x0c0fe2000000002d */
[----:B------:R-:W-:Y:S01]  /*1810*/  FFMA R18, R27, R15, R24 ;  /* 0x0000000f1b127223 */ /* 0x000fe20000000018 */
[C---:B------:R-:W-:Y:S01]  /*1820*/  FFMA R44, R31.reuse, R13, R26 ;  /* 0x0000000d1f2c7223 */ /* 0x040fe2000000001a */
[CC--:B------:R-:W-:Y:S01]  /*1830*/  FFMA R91, R31.reuse, R14.reuse, R25 ;  /* 0x0000000e1f5b7223 */ /* 0x0c0fe20000000019 */
[----:B------:R-:W0:Y:S01]  /*1840*/  LDS.128 R20, [R113+0x800] ;  /* 0x0008000071147984 */ /* 0x000e220000000c00 */
[C---:B------:R-:W-:Y:S01]  /*1850*/  FFMA R51, R12.reuse, R31, R51 ;  /* 0x0000001f0c337223 */ /* 0x040fe20000000033 */
[----:B------:R-:W-:Y:S01]  /*1860*/  FFMA R48, R31, R15, R28 ;  /* 0x0000000f1f307223 */ /* 0x000fe2000000001c */
[C---:B------:R-:W-:Y:S01]  /*1870*/  FFMA R103, R12.reuse, R35, R59 ;  /* 0x000000230c677223 */ /* 0x040fe2000000003b */
[----:B------:R-:W2:Y:S01]  /*1880*/  LDS.128 R24, [R113+0x810] ;  /* 0x0008100071187984 */ /* 0x000ea20000000c00 */
[C---:B------:R-:W-:Y:S01]  /*1890*/  FFMA R52, R35.reuse, R13, R30 ;  /* 0x0000000d23347223 */ /* 0x040fe2000000001e */
[CC--:B------:R-:W-:Y:S01]  /*18a0*/  FFMA R107, R35.reuse, R14.reuse, R29 ;  /* 0x0000000e236b7223 */ /* 0x0c0fe2000000001d */
[----:B------:R-:W-:Y:S01]  /*18b0*/  FFMA R56, R35, R15, R32 ;  /* 0x0000000f23387223 */ /* 0x000fe20000000020 */
[----:B------:R-:W3:Y:S01]  /*18c0*/  LDS.128 R28, [R114+0x50] ;  /* 0x00005000721c7984 */ /* 0x000ee20000000c00 */
[C---:B------:R-:W-:Y:S01]  /*18d0*/  FFMA R46, R39.reuse, R13, R34 ;  /* 0x0000000d272e7223 */ /* 0x040fe20000000022 */
[-C--:B------:R-:W-:Y:S01]  /*18e0*/  FFMA R59, R39, R14.reuse, R33 ;  /* 0x0000000e273b7223 */ /* 0x080fe20000000021 */
[C---:B------:R-:W-:Y:S01]  /*18f0*/  FFMA R111, R12.reuse, R19, R41 ;  /* 0x000000130c6f7223 */ /* 0x040fe20000000029 */
[----:B------:R-:W4:Y:S01]  /*1900*/  LDS.128 R32, [R114+0x90] ;  /* 0x0000900072207984 */ /* 0x000f220000000c00 */
[C---:B------:R-:W-:Y:S01]  /*1910*/  FFMA R96, R19.reuse, R13, R42 ;  /* 0x0000000d13607223 */ /* 0x040fe2000000002a */
[CC--:B------:R-:W-:Y:S01]  /*1920*/  FFMA R93, R19.reuse, R14.reuse, R93 ;  /* 0x0000000e135d7223 */ /* 0x0c0fe2000000005d */
[----:B------:R-:W-:Y:S01]  /*1930*/  FFMA R98, R19, R15, R16 ;  /* 0x0000000f13627223 */ /* 0x000fe20000000010 */
[C---:B------:R-:W-:Y:S01]  /*1940*/  FFMA R67, R12.reuse, R39, R67 ;  /* 0x000000270c437223 */ /* 0x040fe20000000043 */
[----:B------:R-:W-:Y:S01]  /*1950*/  FFMA R50, R39, R15, R36 ;  /* 0x0000000f27327223 */ /* 0x000fe20000000024 */
[C---:B------:R-:W-:Y:S01]  /*1960*/  FFMA R54, R43.reuse, R13, R38 ;  /* 0x0000000d2b367223 */ /* 0x040fe20000000026 */
[C---:B------:R-:W-:Y:S01]  /*1970*/  FFMA R109, R43.reuse, R14, R37 ;  /* 0x0000000e2b6d7223 */ /* 0x040fe20000000025 */
[----:B------:R-:W-:Y:S01]  /*1980*/  FFMA R157, R12, R43, R157 ;  /* 0x0000002b0c9d7223 */ /* 0x000fe2000000009d */
[----:B------:R-:W5:Y:S01]  /*1990*/  LDS.128 R36, [R114+0xd0] ;  /* 0x0000d00072247984 */ /* 0x000f620000000c00 */
[----:B------:R-:W-:-:S03]  /*19a0*/  FFMA R94, R43, R15, R40 ;  /* 0x0000000f2b5e7223 */ /* 0x000fc60000000028 */
[----:B------:R-:W1:Y:S04]  /*19b0*/  LDS.128 R12, [R114+0x110] ;  /* 0x00011000720c7984 */ /* 0x000e680000000c00 */
[----:B------:R-:W1:Y:S01]  /*19c0*/  LDS.128 R40, [R114+0x190] ;  /* 0x0001900072287984 */ /* 0x000e620000000c00 */
[C---:B0-----:R-:W-:Y:S01]  /*19d0*/  FFMA R131, R8.reuse, R20, R131 ;  /* 0x0000001408837223 */ /* 0x041fe20000000083 */
[C---:B------:R-:W-:Y:S01]  /*19e0*/  FFMA R58, R8.reuse, R21, R58 ;  /* 0x00000015083a7223 */ /* 0x040fe2000000003a */
[C---:B------:R-:W-:Y:S01]  /*19f0*/  FFMA R71, R8.reuse, R22, R71 ;  /* 0x0000001608477223 */ /* 0x040fe20000000047 */
[C---:B------:R-:W-:Y:S01]  /*1a00*/  FFMA R118, R8.reuse, R23, R118 ;  /* 0x0000001708767223 */ /* 0x040fe20000000076 */
[C---:B--2---:R-:W-:Y:S01]  /*1a10*/  FFMA R117, R8.reuse, R24, R117 ;  /* 0x0000001808757223 */ /* 0x044fe20000000075 */
[C---:B------:R-:W-:Y:S01]  /*1a20*/  FFMA R134, R8.reuse, R25, R134 ;  /* 0x0000001908867223 */ /* 0x040fe20000000086 */
[C---:B------:R-:W-:Y:S01]  /*1a30*/  FFMA R115, R8.reuse, R26, R115 ;  /* 0x0000001a08737223 */ /* 0x040fe20000000073 */
        /* <DEDUP_REMOVED lines=9> */
[C---:B----4-:R-:W-:Y:S01]  /*1ad0*/  FFMA R28, R32.reuse, R20, R47 ;  /* 0x00000014201c7223 */ /* 0x050fe2000000002f */
[C---:B------:R-:W-:Y:S01]  /*1ae0*/  FFMA R62, R32.reuse, R21, R62 ;  /* 0x00000015203e7223 */ /* 0x040fe2000000003e */
[C---:B------:R-:W-:Y:S01]  /*1af0*/  FFMA R104, R32.reuse, R22, R97 ;  /* 0x0000001620687223 */ /* 0x040fe20000000061 */
[C---:B------:R-:W-:Y:S01]  /*1b00*/  FFMA R122, R32.reuse, R23, R122 ;  /* 0x00000017207a7223 */ /* 0x040fe2000000007a */
[C---:B------:R-:W-:Y:S01]  /*1b10*/  FFMA R101, R32.reuse, R24, R101 ;  /* 0x0000001820657223 */ /* 0x040fe20000000065 */
[C---:B------:R-:W-:Y:S01]  /*1b20*/  FFMA R102, R32.reuse, R25, R102 ;  /* 0x0000001920667223 */ /* 0x040fe20000000066 */
[C---:B------:R-:W-:Y:S01]  /*1b30*/  FFMA R95, R32.reuse, R26, R45 ;  /* 0x0000001a205f7223 */ /* 0x040fe2000000002d */
[----:B------:R-:W-:Y:S01]  /*1b40*/  FFMA R32, R32, R27, R18 ;  /* 0x0000001b20207223 */ /* 0x000fe20000000012 */
[C---:B-----5:R-:W-:Y:S01]  /*1b50*/  FFMA R108, R36.reuse, R25, R44 ;  /* 0x00000019246c7223 */ /* 0x060fe2000000002c */
[----:B------:R-:W0:Y:S01]  /*1b60*/  LDS.128 R16, [R114+0x150] ;  /* 0x0001500072107984 */ /* 0x000e220000000c00 */
[C---:B------:R-:W-:Y:S01]  /*1b70*/  FFMA R106, R36.reuse, R20, R49 ;  /* 0x00000014246a7223 */ /* 0x040fe20000000031 */
[C---:B------:R-:W-:Y:S01]  /*1b80*/  FFMA R64, R36.reuse, R21, R64 ;  /* 0x0000001524407223 */ /* 0x040fe20000000040 */
[C---:B------:R-:W-:Y:S01]  /*1b90*/  FFMA R110, R36.reuse, R22, R99 ;  /* 0x00000016246e7223 */ /* 0x040fe20000000063 */
[C---:B------:R-:W-:Y:S01]  /*1ba0*/  FFMA R124, R36.reuse, R23, R124 ;  /* 0x00000017247c7223 */ /* 0x040fe2000000007c */
[C---:B------:R-:W-:Y:S01]  /*1bb0*/  FFMA R51, R36.reuse, R24, R51 ;  /* 0x0000001824337223 */ /* 0x040fe20000000033 */
[C---:B------:R-:W-:Y:S01]  /*1bc0*/  FFMA R91, R36.reuse, R26, R91 ;  /* 0x0000001a245b7223 */ /* 0x040fe2000000005b */
[----:B------:R-:W-:Y:S01]  /*1bd0*/  FFMA R48, R36, R27, R48 ;  /* 0x0000001b24307223 */ /* 0x000fe20000000030 */
[C---:B-1----:R-:W-:Y:S01]  /*1be0*/  FFMA R36, R12.reuse, R20, R53 ;  /* 0x000000140c247223 */ /* 0x042fe20000000035 */
        /* <DEDUP_REMOVED lines=12> */
[C---:B------:R-:W-:Y:S01]  /*1cb0*/  FFMA R109, R40.reuse, R26, R109 ;  /* 0x0000001a286d7223 */ /* 0x040fe2000000006d */
[----:B------:R-:W-:Y:S01]  /*1cc0*/  FFMA R94, R40, R27, R94 ;  /* 0x0000001b285e7223 */ /* 0x000fe2000000005e */
[C---:B0-----:R-:W-:Y:S01]  /*1cd0*/  FFMA R136, R16.reuse, R21, R66 ;  /* 0x0000001510887223 */ /* 0x041fe20000000042 */
[C---:B------:R-:W-:Y:S01]  /*1ce0*/  FFMA R66, R16.reuse, R25, R46 ;  /* 0x0000001910427223 */ /* 0x040fe2000000002e */
[C---:B------:R-:W-:Y:S01]  /*1cf0*/  FFMA R12, R16.reuse, R20, R55 ;  /* 0x00000014100c7223 */ /* 0x040fe20000000037 */
[----:B------:R-:W0:Y:S01]  /*1d00*/  LDS.128 R44, [R114+0x1d0] ;  /* 0x0001d000722c7984 */ /* 0x000e220000000c00 */
[C---:B------:R-:W-:Y:S01]  /*1d10*/  FFMA R138, R16.reuse, R22, R63 ;  /* 0x00000016108a7223 */ /* 0x040fe2000000003f */
[C---:B------:R-:W-:Y:S01]  /*1d20*/  FFMA R128, R16.reuse, R23, R128 ;  /* 0x0000001710807223 */ /* 0x040fe20000000080 */
[C---:B------:R-:W-:Y:S01]  /*1d30*/  FFMA R67, R16.reuse, R24, R67 ;  /* 0x0000001810437223 */ /* 0x040fe20000000043 */
[C---:B------:R-:W-:Y:S01]  /*1d40*/  FFMA R59, R16.reuse, R26, R59 ;  /* 0x0000001a103b7223 */ /* 0x040fe2000000003b */
        /* <DEDUP_REMOVED lines=10> */
[----:B------:R-:W0:Y:S04]  /*1df0*/  LDS.128 R20, [R113+0xa00] ;  /* 0x000a000071147984 */ /* 0x000e280000000c00 */
[----:B------:R-:W1:Y:S01]  /*1e00*/  LDS.128 R24, [R113+0xa10] ;  /* 0x000a100071187984 */ /* 0x000e620000000c00 */
[----:B0-----:R-:W-:Y:S01]  /*1e10*/  FFMA R131, R20, R9, R131 ;  /* 0x0000000914837223 */ /* 0x001fe20000000083 */
[C---:B------:R-:W-:Y:S01]  /*1e20*/  FFMA R49, R9.reuse, R21, R58 ;  /* 0x0000001509317223 */ /* 0x040fe2000000003a */
[C---:B------:R-:W-:Y:S01]  /*1e30*/  FFMA R71, R9.reuse, R22, R71 ;  /* 0x0000001609477223 */ /* 0x040fe20000000047 */
[C---:B------:R-:W-:Y:S01]  /*1e40*/  FFMA R53, R9.reuse, R23, R118 ;  /* 0x0000001709357223 */ /* 0x040fe20000000076 */
[----:B-1----:R-:W-:Y:S01]  /*1e50*/  FFMA R117, R24, R9, R117 ;  /* 0x0000000918757223 */ /* 0x002fe20000000075 */
        /* <DEDUP_REMOVED lines=32> */
[----:B------:R-:W0:Y:S01]  /*2060*/  LDS.128 R20, [R113+0xc00] ;  /* 0x000c000071147984 */ /* 0x000e220000000c00 */
        /* <DEDUP_REMOVED lines=23> */
[----:B------:R-:W-:Y:S01]  /*21e0*/  FFMA R111, R24, R45, R111 ;  /* 0x0000002d186f7223 */ /* 0x000fe2000000006f */
[C---:B------:R-:W-:Y:S01]  /*21f0*/  FFMA R41, R45.reuse, R25, R96 ;  /* 0x000000192d297223 */ /* 0x040fe20000000060 */
[C---:B------:R-:W-:Y:S01]  /*2200*/  FFMA R93, R45.reuse, R26, R93 ;  /* 0x0000001a2d5d7223 */ /* 0x040fe2000000005d */
[----:B------:R-:W-:-:S02]  /*2210*/  FFMA R98, R45, R27, R98 ;  /* 0x0000001b2d627223 */ /* 0x000fc40000000062 */
[----:B------:R-:W1:Y:S01]  /*2220*/  LDS.128 R24, [R113+0xc10] ;  /* 0x000c100071187984 */ /* 0x000e620000000c00 */
[-C--:B0-----:R-:W-:Y:S01]  /*2230*/  FFMA R58, R10, R21.reuse, R49 ;  /* 0x000000150a3a7223 */ /* 0x081fe20000000031 */
[C---:B------:R-:W-:Y:S01]  /*2240*/  FFMA R131, R20.reuse, R10, R131 ;  /* 0x0000000a14837223 */ /* 0x040fe20000000083 */
        /* <DEDUP_REMOVED lines=26> */
[----:B------:R-:W0:Y:S01]  /*23f0*/  LDS.128 R48, [R113+0xe00] ;  /* 0x000e000071307984 */ /* 0x000e220000000c00 */
[-C--:B------:R-:W-:Y:S01]  /*2400*/  FFMA R126, R14, R23.reuse, R147 ;  /* 0x000000170e7e7223 */ /* 0x080fe20000000093 */
[-C--:B------:R-:W-:Y:S01]  /*2410*/  FFMA R128, R18, R23.reuse, R149 ;  /* 0x0000001712807223 */ /* 0x080fe20000000095 */
[-C--:B------:R-:W-:Y:S01]  /*2420*/  FFMA R130, R42, R23.reuse, R153 ;  /* 0x000000172a827223 */ /* 0x080fe20000000099 */
[----:B------:R-:W-:Y:S01]  /*2430*/  FFMA R132, R46, R23, R161 ;  /* 0x000000172e847223 */ /* 0x000fe200000000a1 */
[----:B-1----:R-:W-:Y:S01]  /*2440*/  FFMA R117, R24, R10, R117 ;  /* 0x0000000a18757223 */ /* 0x002fe20000000075 */
[----:B------:R-:W1:Y:S01]  /*2450*/  LDS.128 R20, [R113+0xe10] ;  /* 0x000e100071147984 */ /* 0x000e620000000c00 */
        /* <DEDUP_REMOVED lines=64> */
[C---:B-1----:R-:W-:Y:S01]  /*2860*/  FFMA R117, R20.reuse, R11, R117 ;  /* 0x0000000b14757223 */ /* 0x042fe20000000075 */
        /* <DEDUP_REMOVED lines=8> */
[----:B------:R-:W-:Y:S01]  /*28f0*/  FFMA R54, R39, R23, R8 ;  /* 0x0000001727367223 */ /* 0x000fe20000000008 */
[----:B------:R-:W0:Y:S01]  /*2900*/  LDS.128 R28, [R113+0x1000] ;  /* 0x00100000711c7984 */ /* 0x000e220000000c00 */
[C---:B------:R-:W-:Y:S01]  /*2910*/  FFMA R157, R20.reuse, R43, R157 ;  /* 0x0000002b149d7223 */ /* 0x040fe2000000009d */
[C---:B------:R-:W-:Y:S01]  /*2920*/  FFMA R18, R43.reuse, R21, R18 ;  /* 0x000000152b127223 */ /* 0x040fe20000000012 */
[CC--:B------:R-:W-:Y:S01]  /*2930*/  FFMA R109, R43.reuse, R22.reuse, R109 ;  /* 0x000000162b6d7223 */ /* 0x0c0fe2000000006d */
[----:B------:R-:W1:Y:S01]  /*2940*/  LDS.128 R8, [R113+0x1010] ;  /* 0x0010100071087984 */ /* 0x000e620000000c00 */
[----:B------:R-:W-:Y:S01]  /*2950*/  FFMA R96, R43, R23, R42 ;  /* 0x000000172b607223 */ /* 0x000fe2000000002a */
[C---:B------:R-:W-:Y:S01]  /*2960*/  FFMA R121, R20.reuse, R39, R33 ;  /* 0x0000002714797223 */ /* 0x040fe20000000021 */
[C---:B------:R-:W-:Y:S01]  /*2970*/  FFMA R52, R39.reuse, R21, R34 ;  /* 0x0000001527347223 */ /* 0x040fe20000000022 */
[----:B------:R-:W2:Y:S01]  /*2980*/  LDS.128 R48, [R114+0xe0] ;  /* 0x0000e00072307984 */ /* 0x000ea20000000c00 */
[-C--:B------:R-:W-:Y:S01]  /*2990*/  FFMA R91, R39, R22.reuse, R91 ;  /* 0x00000016275b7223 */ /* 0x080fe2000000005b */
[C---:B------:R-:W-:Y:S01]  /*29a0*/  FFMA R101, R20.reuse, R35, R101 ;  /* 0x0000002314657223 */ /* 0x040fe20000000065 */
[CC--:B------:R-:W-:Y:S01]  /*29b0*/  FFMA R95, R35.reuse, R22.reuse, R95 ;  /* 0x00000016235f7223 */ /* 0x0c0fe2000000005f */
[----:B------:R-:W3:Y:S01]  /*29c0*/  LDS.128 R40, [R114+0xa0] ;  /* 0x0000a00072287984 */ /* 0x000ee20000000c00 */
[----:B------:R-:W-:Y:S01]  /*29d0*/  FFMA R46, R35, R23, R32 ;  /* 0x00000017232e7223 */ /* 0x000fe20000000020 */
[C---:B------:R-:W-:Y:S01]  /*29e0*/  FFMA R103, R20.reuse, R15, R103 ;  /* 0x0000000f14677223 */ /* 0x040fe20000000067 */
[C---:B------:R-:W-:Y:S01]  /*29f0*/  FFMA R67, R20.reuse, R19, R67 ;  /* 0x0000001314437223 */ /* 0x040fe20000000043 */
[----:B------:R-:W4:Y:S01]  /*2a00*/  LDS.128 R32, [R114+0x60] ;  /* 0x0000600072207984 */ /* 0x000f220000000c00 */
[----:B------:R-:W-:Y:S01]  /*2a10*/  FFMA R111, R20, R47, R111 ;  /* 0x0000002f146f7223 */ /* 0x000fe2000000006f */
[C---:B------:R-:W-:Y:S01]  /*2a20*/  FFMA R38, R15.reuse, R21, R38 ;  /* 0x000000150f267223 */ /* 0x040fe20000000026 */
[CC--:B------:R-:W-:Y:S01]  /*2a30*/  FFMA R107, R15.reuse, R22.reuse, R107 ;  /* 0x000000160f6b7223 */ /* 0x0c0fe2000000006b */
[----:B------:R-:W-:Y:S01]  /*2a40*/  FFMA R92, R15, R23, R56 ;  /* 0x000000170f5c7223 */ /* 0x000fe20000000038 */
[CC--:B------:R-:W-:Y:S01]  /*2a50*/  FFMA R14, R19.reuse, R21.reuse, R14 ;  /* 0x00000015130e7223 */ /* 0x0c0fe2000000000e */
[-C--:B------:R-:W-:Y:S01]  /*2a60*/  FFMA R15, R19, R22.reuse, R59 ;  /* 0x00000016130f7223 */ /* 0x080fe2000000003b */
[C---:B------:R-:W-:Y:S01]  /*2a70*/  FFMA R94, R47.reuse, R21, R94 ;  /* 0x000000152f5e7223 */ /* 0x040fe2000000005e */
[C---:B------:R-:W-:Y:S01]  /*2a80*/  FFMA R93, R47.reuse, R22, R93 ;  /* 0x000000162f5d7223 */ /* 0x040fe2000000005d */
[-C--:B------:R-:W-:Y:S01]  /*2a90*/  FFMA R98, R47, R23.reuse, R98 ;  /* 0x000000172f627223 */ /* 0x080fe20000000062 */
[----:B------:R-:W5:Y:S01]  /*2aa0*/  LDS.128 R56, [R114+0x120] ;  /* 0x0001200072387984 */ /* 0x000f620000000c00 */
[----:B------:R-:W-:Y:S01]  /*2ab0*/  FFMA R12, R19, R23, R12 ;  /* 0x00000017130c7223 */ /* 0x000fe2000000000c */
[C---:B0-----:R-:W-:Y:S01]  /*2ac0*/  FFMA R131, R24.reuse, R28, R131 ;  /* 0x0000001c18837223 */ /* 0x041fe20000000083 */
[C---:B------:R-:W-:Y:S01]  /*2ad0*/  FFMA R20, R24.reuse, R29, R16 ;  /* 0x0000001d18147223 */ /* 0x040fe20000000010 */
[C---:B------:R-:W-:Y:S01]  /*2ae0*/  FFMA R71, R24.reuse, R30, R71 ;  /* 0x0000001e18477223 */ /* 0x040fe20000000047 */
[C---:B------:R-:W-:Y:S01]  /*2af0*/  FFMA R118, R24.reuse, R31, R118 ;  /* 0x0000001f18767223 */ /* 0x040fe20000000076 */
[C---:B-1----:R-:W-:Y:S01]  /*2b00*/  FFMA R117, R24.reuse, R8, R117 ;  /* 0x0000000818757223 */ /* 0x042fe20000000075 */
        /* <DEDUP_REMOVED lines=9> */
[----:B------:R-:W-:Y:S01]  /*2ba0*/  FFMA R91, R48, R10, R91 ;  /* 0x0000000a305b7223 */ /* 0x000fe2000000005b */
[-C--:B---3--:R-:W-:Y:S01]  /*2bb0*/  FFMA R24, R40, R28.reuse, R53 ;  /* 0x0000001c28187223 */ /* 0x088fe20000000035 */
[----:B------:R-:W-:Y:S01]  /*2bc0*/  FFMA R48, R48, R11, R54 ;  /* 0x0000000b30307223 */ /* 0x000fe20000000036 */
[C---:B----4-:R-:W-:Y:S01]  /*2bd0*/  FFMA R21, R32.reuse, R28, R45 ;  /* 0x0000001c20157223 */ /* 0x050fe2000000002d */
        /* <DEDUP_REMOVED lines=16> */
[----:B------:R-:W1:Y:S01]  /*2ce0*/  LDS.128 R44, [R114+0x160] ;  /* 0x00016000722c7984 */ /* 0x000e620000000c00 */
        /* <DEDUP_REMOVED lines=10> */
[C---:B------:R-:W-:Y:S01]  /*2d90*/  FFMA R157, R52.reuse, R8, R157 ;  /* 0x00000008349d7223 */ /* 0x040fe2000000009d */
[----:B------:R-:W0:Y:S01]  /*2da0*/  LDS.128 R16, [R114+0x1e0] ;  /* 0x0001e00072107984 */ /* 0x000e220000000c00 */
        /* <DEDUP_REMOVED lines=11> */
[----:B------:R-:W-:-:S02]  /*2e60*/  FFMA R44, R44, R11, R12 ;  /* 0x0000000b2c2c7223 */ /* 0x000fc4000000000c */
[----:B------:R-:W1:Y:S01]  /*2e70*/  LDS.128 R12, [R113+0x1210] ;  /* 0x00121000710c7984 */ /* 0x000e620000000c00 */
[C---:B0-----:R-:W-:Y:S01]  /*2e80*/  FFMA R111, R16.reuse, R8, R111 ;  /* 0x00000008106f7223 */ /* 0x041fe2000000006f */
[C---:B------:R-:W-:Y:S01]  /*2e90*/  FFMA R94, R16.reuse, R9, R94 ;  /* 0x00000009105e7223 */ /* 0x040fe2000000005e */
[C---:B------:R-:W-:Y:S01]  /*2ea0*/  FFMA R93, R16.reuse, R10, R93 ;  /* 0x0000000a105d7223 */ /* 0x040fe2000000005d */
[C---:B------:R-:W-:Y:S01]  /*2eb0*/  FFMA R98, R16.reuse, R11, R98 ;  /* 0x0000000b10627223 */ /* 0x040fe20000000062 */
[C---:B------:R-:W-:Y:S01]  /*2ec0*/  FFMA R28, R16.reuse, R28, R37 ;  /* 0x0000001c101c7223 */ /* 0x040fe20000000025 */
[----:B------:R-:W0:Y:S01]  /*2ed0*/  LDS.128 R8, [R113+0x1200] ;  /* 0x0012000071087984 */ /* 0x000e220000000c00 */
[C---:B------:R-:W-:Y:S01]  /*2ee0*/  FFMA R90, R16.reuse, R29, R90 ;  /* 0x0000001d105a7223 */ /* 0x040fe2000000005a */
[C---:B------:R-:W-:Y:S01]  /*2ef0*/  FFMA R30, R16.reuse, R30, R63 ;  /* 0x0000001e101e7223 */ /* 0x040fe2000000003f */
        /* <DEDUP_REMOVED lines=11> */
[----:B------:R-:W-:Y:S01]  /*2fb0*/  FFMA R40, R41, R15, R40 ;  /* 0x0000000f29287223 */ /* 0x000fe20000000028 */
[-C--:B------:R-:W-:Y:S01]  /*2fc0*/  FFMA R16, R45, R14.reuse, R23 ;  /* 0x0000000e2d107223 */ /* 0x080fe20000000017 */
[C---:B------:R-:W-:Y:S01]  /*2fd0*/  FFMA R121, R12.reuse, R49, R121 ;  /* 0x000000310c797223 */ /* 0x040fe20000000079 */
[CC--:B------:R-:W-:Y:S01]  /*2fe0*/  FFMA R91, R49.reuse, R14.reuse, R91 ;  /* 0x0000000e315b7223 */ /* 0x0c0fe2000000005b */
[----:B------:R-:W-:Y:S01]  /*2ff0*/  FFMA R48, R49, R15, R48 ;  /* 0x0000000f31307223 */ /* 0x000fe20000000030 */
        /* <DEDUP_REMOVED lines=8> */
[----:B------:R-:W-:Y:S01]  /*3080*/  FFMA R111, R12, R17, R111 ;  /* 0x000000110c6f7223 */ /* 0x000fe2000000006f */
[C---:B0-----:R-:W-:Y:S01]  /*3090*/  FFMA R131, R8.reuse, R25, R131 ;  /* 0x0000001908837223 */ /* 0x041fe20000000083 */
[C---:B------:R-:W-:Y:S01]  /*30a0*/  FFMA R31, R25.reuse, R9, R20 ;  /* 0x00000009191f7223 */ /* 0x040fe20000000014 */
[CC--:B------:R-:W-:Y:S01]  /*30b0*/  FFMA R71, R25.reuse, R10.reuse, R71 ;  /* 0x0000000a19477223 */ /* 0x0c0fe20000000047 */
        /* <DEDUP_REMOVED lines=30> */
[----:B------:R-:W0:Y:S01]  /*32a0*/  LDS.128 R8, [R113+0x1400] ;  /* 0x0014000071087984 */ /* 0x000e220000000c00 */
[-C--:B------:R-:W-:Y:S01]  /*32b0*/  FFMA R41, R49, R13.reuse, R106 ;  /* 0x0000000d31297223 */ /* 0x080fe2000000006a */
[-C--:B------:R-:W-:Y:S01]  /*32c0*/  FFMA R49, R57, R13.reuse, R38 ;  /* 0x0000000d39317223 */ /* 0x080fe20000000026 */
[-C--:B------:R-:W-:Y:S01]  /*32d0*/  FFMA R57, R45, R13.reuse, R68 ;  /* 0x0000000d2d397223 */ /* 0x080fe20000000044 */
[----:B------:R-:W1:Y:S01]  /*32e0*/  LDS.128 R20, [R113+0x1410] ;  /* 0x0014100071147984 */ /* 0x000e620000000c00 */
[-C--:B------:R-:W-:Y:S01]  /*32f0*/  FFMA R45, R53, R13.reuse, R70 ;  /* 0x0000000d352d7223 */ /* 0x080fe20000000046 */
[C---:B------:R-:W-:Y:S01]  /*3300*/  FFMA R53, R17.reuse, R13, R94 ;  /* 0x0000000d11357223 */ /* 0x040fe2000000005e */
[C---:B------:R-:W-:Y:S01]  /*3310*/  FFMA R93, R17.reuse, R14, R93 ;  /* 0x0000000e115d7223 */ /* 0x040fe2000000005d */
[----:B------:R-:W-:-:S02]  /*3320*/  FFMA R98, R17, R15, R98 ;  /* 0x0000000f11627223 */ /* 0x000fc40000000062 */
[----:B------:R-:W2:Y:S01]  /*3330*/  LDS.128 R12, [R113+0x1600] ;  /* 0x00160000710c7984 */ /* 0x000ea20000000c00 */
        /* <DEDUP_REMOVED lines=32> */
[----:B-1----:R-:W-:Y:S01]  /*3540*/  FFMA R117, R20, R26, R117 ;  /* 0x0000001a14757223 */ /* 0x002fe20000000075 */
[----:B------:R-:W0:Y:S01]  /*3550*/  LDS.128 R8, [R113+0x1610] ;  /* 0x0016100071087984 */ /* 0x000e220000000c00 */
[C---:B------:R-:W-:Y:S01]  /*3560*/  FFMA R136, R26.reuse, R21, R29 ;  /* 0x000000151a887223 */ /* 0x040fe2000000001d */
[C---:B------:R-:W-:Y:S01]  /*3570*/  FFMA R115, R26.reuse, R22, R115 ;  /* 0x000000161a737223 */ /* 0x040fe20000000073 */
[----:B------:R-:W-:Y:S01]  /*3580*/  FFMA R26, R26, R23, R88 ;  /* 0x000000171a1a7223 */ /* 0x000fe20000000058 */
[----:B------:R-:W-:Y:S01]  /*3590*/  FFMA R123, R20, R34, R123 ;  /* 0x00000022147b7223 */ /* 0x000fe2000000007b */
[----:B------:R-:W-:Y:S01]  /*35a0*/  FFMA R25, R34, R22, R89 ;  /* 0x0000001622197223 */ /* 0x000fe20000000059 */
[----:B------:R-:W-:Y:S01]  /*35b0*/  FFMA R101, R20, R42, R101 ;  /* 0x0000002a14657223 */ /* 0x000fe20000000065 */
[C---:B------:R-:W-:Y:S01]  /*35c0*/  FFMA R88, R42.reuse, R21, R33 ;  /* 0x000000152a587223 */ /* 0x040fe20000000021 */
[CC--:B------:R-:W-:Y:S01]  /*35d0*/  FFMA R95, R42.reuse, R22.reuse, R95 ;  /* 0x000000162a5f7223 */ /* 0x0c0fe2000000005f */
[----:B------:R-:W-:Y:S01]  /*35e0*/  FFMA R40, R42, R23, R40 ;  /* 0x000000172a287223 */ /* 0x000fe20000000028 */
[C---:B------:R-:W-:Y:S01]  /*35f0*/  FFMA R37, R50.reuse, R22, R91 ;  /* 0x0000001632257223 */ /* 0x040fe2000000005b */
[-C--:B------:R-:W-:Y:S01]  /*3600*/  FFMA R42, R50, R21.reuse, R41 ;  /* 0x00000015322a7223 */ /* 0x080fe20000000029 */
        /* <DEDUP_REMOVED lines=22> */
[----:B------:R-:W-:Y:S01]  /*3770*/  FFMA R120, R27, R15, R120 ;  /* 0x0000000f1b787223 */ /* 0x000fe20000000078 */
[----:B------:R-:W-:Y:S01]  /*3780*/  LDS.128 R28, [R114+0x30] ;  /* 0x00003000721c7984 */ /* 0x000fe20000000c00 */
[-C--:B------:R-:W-:Y:S01]  /*3790*/  FFMA R142, R34, R23.reuse, R100 ;  /* 0x00000017228e7223 */ /* 0x080fe20000000064 */
[----:B------:R-:W-:Y:S01]  /*37a0*/  FFMA R121, R20, R50, R121 ;  /* 0x0000003214797223 */ /* 0x000fe20000000079 */
[----:B------:R-:W-:Y:S01]  /*37b0*/  FFMA R100, R50, R23, R48 ;  /* 0x0000001732647223 */ /* 0x000fe20000000030 */
[----:B------:R-:W-:Y:S01]  /*37c0*/  FFMA R48, R59, R13, R70 ;  /* 0x0000000d3b307223 */ /* 0x000fe20000000046 */
[C---:B0-----:R-:W-:Y:S01]  /*37d0*/  FFMA R137, R8.reuse, R35, R123 ;  /* 0x0000002308897223 */ /* 0x041fe2000000007b */
[C---:B------:R-:W-:Y:S01]  /*37e0*/  FFMA R129, R8.reuse, R27, R117 ;  /* 0x0000001b08817223 */ /* 0x040fe20000000075 */
[C---:B------:R-:W-:Y:S01]  /*37f0*/  FFMA R136, R27.reuse, R9, R136 ;  /* 0x000000091b887223 */ /* 0x040fe20000000088 */
[CC--:B------:R-:W-:Y:S01]  /*3800*/  FFMA R139, R27.reuse, R10.reuse, R115 ;  /* 0x0000000a1b8b7223 */ /* 0x0c0fe20000000073 */
[----:B------:R-:W-:Y:S01]  /*3810*/  FFMA R94, R27, R11, R26 ;  /* 0x0000000b1b5e7223 */ /* 0x000fe2000000001a */
[-C--:B------:R-:W-:Y:S01]  /*3820*/  FFMA R141, R35, R10.reuse, R25 ;  /* 0x0000000a238d7223 */ /* 0x080fe20000000019 */
[----:B------:R-:W-:Y:S01]  /*3830*/  FFMA R123, R51, R10, R37 ;  /* 0x0000000a337b7223 */ /* 0x000fe20000000025 */
[----:B------:R-:W0:Y:S01]  /*3840*/  LDS.128 R24, [R113+0x1800] ;  /* 0x0018000071187984 */ /* 0x000e220000000c00 */
[-C--:B------:R-:W-:Y:S01]  /*3850*/  FFMA R50, R19, R13.reuse, R90 ;  /* 0x0000000d13327223 */ /* 0x080fe2000000005a */
[-C--:B------:R-:W-:Y:S01]  /*3860*/  FFMA R105, R35, R14.reuse, R102 ;  /* 0x0000000e23697223 */ /* 0x080fe20000000066 */
[C---:B------:R-:W-:Y:S01]  /*3870*/  FFMA R62, R43.reuse, R13, R62 ;  /* 0x0000000d2b3e7223 */ /* 0x040fe2000000003e */
[----:B------:R-:W1:Y:S01]  /*3880*/  LDS.128 R36, [R114+0x70] ;  /* 0x0000700072247984 */ /* 0x000e620000000c00 */
        /* <DEDUP_REMOVED lines=8> */
[----:B------:R-:W-:Y:S01]  /*3910*/  FFMA R45, R18, R22, R93 ;  /* 0x00000016122d7223 */ /* 0x000fe2000000005d */
[----:B------:R-:W2:Y:S01]  /*3920*/  LDS.128 R40, [R113+0x1a00] ;  /* 0x001a000071287984 */ /* 0x000ea20000000c00 */
[----:B------:R-:W-:Y:S01]  /*3930*/  FFMA R111, R20, R18, R111 ;  /* 0x00000012146f7223 */ /* 0x000fe2000000006f */
[----:B------:R-:W-:Y:S01]  /*3940*/  FFMA R98, R18, R23, R98 ;  /* 0x0000001712627223 */ /* 0x000fe20000000062 */
[CC--:B------:R-:W-:Y:S01]  /*3950*/  FFMA R91, R51.reuse, R14.reuse, R106 ;  /* 0x0000000e335b7223 */ /* 0x0c0fe2000000006a */
[----:B------:R-:W-:Y:S01]  /*3960*/  FFMA R88, R51, R11, R100 ;  /* 0x0000000b33587223 */ /* 0x000fe20000000064 */
[----:B------:R-:W-:Y:S01]  /*3970*/  FFMA R17, R12, R47, R32 ;  /* 0x0000002f0c117223 */ /* 0x000fe20000000020 */
[C---:B------:R-:W-:Y:S01]  /*3980*/  FFMA R16, R47.reuse, R13, R68 ;  /* 0x0000000d2f107223 */ /* 0x040fe20000000044 */
[C---:B------:R-:W-:Y:S01]  /*3990*/  FFMA R89, R47.reuse, R14, R116 ;  /* 0x0000000e2f597223 */ /* 0x040fe20000000074 */
[C---:B------:R-:W-:Y:S01]  /*39a0*/  FFMA R18, R47.reuse, R15, R132 ;  /* 0x0000000f2f127223 */ /* 0x040fe20000000084 */
[C---:B------:R-:W-:Y:S01]  /*39b0*/  FFMA R104, R47.reuse, R9, R58 ;  /* 0x000000092f687223 */ /* 0x040fe2000000003a */
[CC--:B------:R-:W-:Y:S01]  /*39c0*/  FFMA R133, R47.reuse, R10.reuse, R61 ;  /* 0x0000000a2f857223 */ /* 0x0c0fe2000000003d */
[----:B------:R-:W-:Y:S01]  /*39d0*/  FFMA R106, R47, R11, R44 ;  /* 0x0000000b2f6a7223 */ /* 0x000fe2000000002c */
[----:B------:R-:W-:Y:S01]  /*39e0*/  FFMA R100, R55, R9, R46 ;  /* 0x0000000937647223 */ /* 0x000fe2000000002e */
[----:B------:R-:W-:Y:S01]  /*39f0*/  FFMA R117, R19, R10, R45 ;  /* 0x0000000a13757223 */ /* 0x000fe2000000002d */
[----:B------:R-:W-:Y:S01]  /*3a00*/  FFMA R60, R35, R13, R60 ;  /* 0x0000000d233c7223 */ /* 0x000fe2000000003c */
[----:B------:R-:W3:Y:S01]  /*3a10*/  LDS.128 R44, [R114+0xb0] ;  /* 0x0000b000722c7984 */ /* 0x000ee20000000c00 */
[C---:B------:R-:W-:Y:S01]  /*3a20*/  FFMA R101, R8.reuse, R51, R121 ;  /* 0x0000003308657223 */ /* 0x040fe20000000079 */
[-C--:B------:R-:W-:Y:S01]  /*3a30*/  FFMA R56, R51, R13.reuse, R64 ;  /* 0x0000000d33387223 */ /* 0x080fe20000000040 */
[----:B------:R-:W-:Y:S01]  /*3a40*/  FFMA R32, R55, R13, R66 ;  /* 0x0000000d37207223 */ /* 0x000fe20000000042 */
[C---:B------:R-:W-:Y:S01]  /*3a50*/  FFMA R71, R59.reuse, R14, R108 ;  /* 0x0000000e3b477223 */ /* 0x040fe2000000006c */
[C---:B------:R-:W-:Y:S01]  /*3a60*/  FFMA R128, R59.reuse, R15, R128 ;  /* 0x0000000f3b807223 */ /* 0x040fe20000000080 */
[C---:B------:R-:W-:Y:S01]  /*3a70*/  FFMA R99, R8.reuse, R59, R103 ;  /* 0x0000003b08637223 */ /* 0x040fe20000000067 */
[C---:B------:R-:W-:Y:S01]  /*3a80*/  FFMA R140, R59.reuse, R9, R140 ;  /* 0x000000093b8c7223 */ /* 0x040fe2000000008c */
[C---:B------:R-:W-:Y:S01]  /*3a90*/  FFMA R119, R59.reuse, R10, R107 ;  /* 0x0000000a3b777223 */ /* 0x040fe2000000006b */
[----:B------:R-:W-:Y:S01]  /*3aa0*/  FFMA R68, R59, R11, R92 ;  /* 0x0000000b3b447223 */ /* 0x000fe2000000005c */
[----:B------:R-:W-:Y:S01]  /*3ab0*/  FFMA R121, R8, R19, R111 ;  /* 0x0000001308797223 */ /* 0x000fe2000000006f */
[----:B0-----:R-:W-:Y:S01]  /*3ac0*/  FFMA R52, R28, R25, R52 ;  /* 0x000000191c347223 */ /* 0x001fe20000000034 */
[C---:B------:R-:W-:Y:S01]  /*3ad0*/  FFMA R93, R55.reuse, R14, R110 ;  /* 0x0000000e375d7223 */ /* 0x040fe2000000006e */
[C---:B------:R-:W-:Y:S01]  /*3ae0*/  FFMA R64, R55.reuse, R15, R130 ;  /* 0x0000000f37407223 */ /* 0x040fe20000000082 */
[----:B------:R-:W-:Y:S01]  /*3af0*/  FFMA R95, R8, R55, R157 ;  /* 0x00000037085f7223 */ /* 0x000fe2000000009d */
[----:B-1----:R-:W-:Y:S01]  /*3b00*/  FFMA R53, R36, R24, R53 ;  /* 0x0000001824357223 */ /* 0x002fe20000000035 */
[C---:B------:R-:W-:Y:S01]  /*3b10*/  FFMA R125, R55.reuse, R10, R109 ;  /* 0x0000000a377d7223 */ /* 0x040fe2000000006d */
[----:B------:R-:W-:Y:S01]  /*3b20*/  FFMA R96, R55, R11, R96 ;  /* 0x0000000b37607223 */ /* 0x000fe20000000060 */
[C---:B------:R-:W-:Y:S01]  /*3b30*/  FFMA R66, R19.reuse, R9, R54 ;  /* 0x0000000913427223 */ /* 0x040fe20000000036 */
[----:B------:R-:W-:Y:S01]  /*3b40*/  FFMA R138, R34, R21, R165 ;  /* 0x00000015228a7223 */ /* 0x000fe200000000a5 */
[----:B------:R-:W-:Y:S01]  /*3b50*/  FFMA R60, R36, R25, R60 ;  /* 0x00000019243c7223 */ /* 0x000fe2000000003c */
[----:B------:R-:W0:Y:S01]  /*3b60*/  LDS.128 R20, [R113+0x1810] ;  /* 0x0018100071147984 */ /* 0x000e220000000c00 */
[----:B------:R-:W-:Y:S01]  /*3b70*/  FFMA R65, R19, R14, R118 ;  /* 0x0000000e13417223 */ /* 0x000fe20000000076 */
[-C--:B------:R-:W-:Y:S01]  /*3b80*/  FFMA R122, R35, R15.reuse, R122 ;  /* 0x0000000f237a7223 */ /* 0x080fe2000000007a */
[----:B------:R-:W-:Y:S01]  /*3b90*/  FFMA R126, R51, R15, R126 ;  /* 0x0000000f337e7223 */ /* 0x000fe2000000007e */
[----:B--2---:R-:W-:Y:S01]  /*3ba0*/  FFMA R111, R29, R41, R52 ;  /* 0x000000291d6f7223 */ /* 0x004fe20000000034 */
[----:B------:R-:W-:Y:S01]  /*3bb0*/  FFMA R59, R40, R37, R53 ;  /* 0x00000025283b7223 */ /* 0x000fe20000000035 */
[----:B------:R-:W-:Y:S01]  /*3bc0*/  FFMA R34, R19, R15, R134 ;  /* 0x0000000f13227223 */ /* 0x000fe20000000086 */
[----:B------:R-:W1:Y:S01]  /*3bd0*/  LDS.128 R52, [R114+0xf0] ;  /* 0x0000f00072347984 */ /* 0x000e620000000c00 */
[----:B------:R-:W-:Y:S01]  /*3be0*/  FFMA R109, R37, R41, R60 ;  /* 0x00000029256d7223 */ /* 0x000fe2000000003c */
[C---:B------:R-:W-:Y:S01]  /*3bf0*/  FFMA R138, R35.reuse, R9, R138 ;  /* 0x00000009238a7223 */ /* 0x040fe2000000008a */
[----:B------:R-:W-:Y:S01]  /*3c00*/  FFMA R142, R35, R11, R142 ;  /* 0x0000000b238e7223 */ /* 0x000fe2000000008e */
[----:B------:R-:W2:Y:S01]  /*3c10*/  LDS.128 R12, [R113+0x1a10] ;  /* 0x001a1000710c7984 */ /* 0x000ea20000000c00 */
[CC--:B------:R-:W-:Y:S01]  /*3c20*/  FFMA R35, R36.reuse, R26.reuse, R105 ;  /* 0x0000001a24237223 */ /* 0x0c0fe20000000069 */
[----:B------:R-:W-:Y:S01]  /*3c30*/  FFMA R122, R36, R27, R122 ;  /* 0x0000001b247a7223 */ /* 0x000fe2000000007a */
[C---:B------:R-:W-:Y:S01]  /*3c40*/  FFMA R51, R28.reuse, R26, R127 ;  /* 0x0000001a1c337223 */ /* 0x040fe2000000007f */
[C---:B------:R-:W-:Y:S01]  /*3c50*/  FFMA R131, R28.reuse, R24, R131 ;  /* 0x000000181c837223 */ /* 0x040fe20000000083 */
[C---:B------:R-:W-:Y:S01]  /*3c60*/  FFMA R35, R37.reuse, R42, R35 ;  /* 0x0000002a25237223 */ /* 0x040fe20000000023 */
[----:B------:R-:W-:Y:S01]  /*3c70*/  FFMA R147, R37, R43, R122 ;  /* 0x0000002b25937223 */ /* 0x000fe2000000007a */
[----:B------:R-:W-:Y:S01]  /*3c80*/  FFMA R120, R28, R27, R120 ;  /* 0x0000001b1c787223 */ /* 0x000fe20000000078 */
[C---:B---3--:R-:W-:Y:S01]  /*3c90*/  FFMA R8, R44.reuse, R25, R62 ;  /* 0x000000192c087223 */ /* 0x048fe2000000003e */
[C---:B------:R-:W-:Y:S01]  /*3ca0*/  FFMA R151, R44.reuse, R26, R63 ;  /* 0x0000001a2c977223 */ /* 0x040fe2000000003f */
[----:B------:R-:W-:Y:S01]  /*3cb0*/  FFMA R58, R19, R11, R98 ;  /* 0x0000000b133a7223 */ /* 0x000fe20000000062 */
[----:B------:R-:W3:Y:S01]  /*3cc0*/  LDS.128 R60, [R114+0x130] ;  /* 0x00013000723c7984 */ /* 0x000ee20000000c00 */
[C---:B------:R-:W-:Y:S01]  /*3cd0*/  FFMA R49, R44.reuse, R24, R49 ;  /* 0x000000182c317223 */ /* 0x040fe20000000031 */
[C---:B------:R-:W-:Y:S01]  /*3ce0*/  FFMA R124, R44.reuse, R27, R124 ;  /* 0x0000001b2c7c7223 */ /* 0x040fe2000000007c */
[CC--:B------:R-:W-:Y:S01]  /*3cf0*/  FFMA R51, R29.reuse, R42.reuse, R51 ;  /* 0x0000002a1d337223 */ /* 0x0c0fe20000000033 */
[----:B------:R-:W-:Y:S01]  /*3d00*/  FFMA R149, R29, R43, R120 ;  /* 0x0000002b1d957223 */ /* 0x000fe20000000078 */
[----:B------:R-:W-:Y:S01]  /*3d10*/  FFMA R151, R45, R42, R151 ;  /* 0x0000002a2d977223 */ /* 0x000fe20000000097 */
[-C--:B0-----:R-:W-:Y:S01]  /*3d20*/  FFMA R92, R44, R23.reuse, R102 ;  /* 0x000000172c5c7223 */ /* 0x081fe20000000066 */
[----:B------:R-:W-:Y:S01]  /*3d30*/  FFMA R94, R28, R23, R94 ;  /* 0x000000171c5e7223 */ /* 0x000fe2000000005e */
[-C--:B------:R-:W-:Y:S01]  /*3d40*/  FFMA R90, R44, R21.reuse, R90 ;  /* 0x000000152c5a7223 */ /* 0x080fe2000000005a */
[C---:B------:R-:W-:Y:S01]  /*3d50*/  FFMA R137, R36.reuse, R20, R137 ;  /* 0x0000001424897223 */ /* 0x040fe20000000089 */
[C---:B------:R-:W-:Y:S01]  /*3d60*/  FFMA R138, R36.reuse, R21, R138 ;  /* 0x00000015248a7223 */ /* 0x040fe2000000008a */
[C---:B------:R-:W-:Y:S01]  /*3d70*/  FFMA R105, R36.reuse, R22, R141 ;  /* 0x0000001624697223 */ /* 0x040fe2000000008d */
[----:B------:R-:W-:Y:S01]  /*3d80*/  FFMA R142, R36, R23, R142 ;  /* 0x00000017248e7223 */ /* 0x000fe2000000008e */
[C---:B-1----:R-:W-:Y:S01]  /*3d90*/  FFMA R57, R52.reuse, R24, R57 ;  /* 0x0000001834397223 */ /* 0x042fe20000000039 */
[C---:B------:R-:W-:Y:S01]  /*3da0*/  FFMA R56, R52.reuse, R25, R56 ;  /* 0x0000001934387223 */ /* 0x040fe20000000038 */
[C---:B------:R-:W-:Y:S01]  /*3db0*/  FFMA R70, R52.reuse, R21, R70 ;  /* 0x0000001534467223 */ /* 0x040fe20000000046 */
[----:B------:R-:W-:Y:S01]  /*3dc0*/  FFMA R101, R52, R20, R101 ;  /* 0x0000001434657223 */ /* 0x000fe20000000065 */
[----:B------:R-:W-:Y:S01]  /*3dd0*/  FFMA R161, R40, R53, R57 ;  /* 0x0000003528a17223 */ /* 0x000fe20000000039 */
[C---:B------:R-:W-:Y:S01]  /*3de0*/  FFMA R57, R53.reuse, R41, R56 ;  /* 0x0000002935397223 */ /* 0x040fe20000000038 */
[----:B--2---:R-:W-:Y:S01]  /*3df0*/  FFMA R102, R53, R13, R70 ;  /* 0x0000000d35667223 */ /* 0x004fe20000000046 */
[C---:B------:R-:W-:Y:S01]  /*3e00*/  FFMA R91, R52.reuse, R26, R91 ;  /* 0x0000001a345b7223 */ /* 0x040fe2000000005b */
[C---:B------:R-:W-:Y:S01]  /*3e10*/  FFMA R126, R52.reuse, R27, R126 ;  /* 0x0000001b347e7223 */ /* 0x040fe2000000007e */
[CC--:B------:R-:W-:Y:S01]  /*3e20*/  FFMA R123, R52.reuse, R22.reuse, R123 ;  /* 0x00000016347b7223 */ /* 0x0c0fe2000000007b */
[----:B------:R-:W-:Y:S01]  /*3e30*/  FFMA R88, R52, R23, R88 ;  /* 0x0000001734587223 */ /* 0x000fe20000000058 */
[----:B------:R-:W-:Y:S01]  /*3e40*/  FFMA R107, R28, R22, R139 ;  /* 0x000000161c6b7223 */ /* 0x000fe2000000008b */
[----:B------:R-:W-:Y:S01]  /*3e50*/  FFMA R36, R29, R15, R94 ;  /* 0x0000000f1d247223 */ /* 0x000fe2000000005e */
[----:B------:R-:W-:Y:S01]  /*3e60*/  FFMA R127, R45, R13, R90 ;  /* 0x0000000d2d7f7223 */ /* 0x000fe2000000005a */
[----:B------:R-:W-:Y:S01]  /*3e70*/  FFMA R141, R12, R37, R137 ;  /* 0x000000250c8d7223 */ /* 0x000fe20000000089 */
[C---:B---3--:R-:W-:Y:S01]  /*3e80*/  FFMA R163, R60.reuse, R24, R69 ;  /* 0x000000183ca37223 */ /* 0x048fe20000000045 */
[C---:B------:R-:W-:Y:S01]  /*3e90*/  FFMA R155, R60.reuse, R26, R71 ;  /* 0x0000001a3c9b7223 */ /* 0x040fe20000000047 */
[----:B------:R-:W-:Y:S01]  /*3ea0*/  FFMA R56, R60, R23, R68 ;  /* 0x000000173c387223 */ /* 0x000fe20000000044 */
[C---:B------:R-:W-:Y:S01]  /*3eb0*/  FFMA R139, R37.reuse, R13, R138 ;  /* 0x0000000d258b7223 */ /* 0x040fe2000000008a */
[----:B------:R-:W0:Y:S01]  /*3ec0*/  LDS.128 R68, [R114+0x170] ;  /* 0x0001700072447984 */ /* 0x000e220000000c00 */
[C---:B------:R-:W-:Y:S01]  /*3ed0*/  FFMA R105, R37.reuse, R14, R105 ;  /* 0x0000000e25697223 */ /* 0x040fe20000000069 */
[----:B------:R-:W-:Y:S01]  /*3ee0*/  FFMA R94, R37, R15, R142 ;  /* 0x0000000f255e7223 */ /* 0x000fe2000000008e */
[----:B------:R-:W-:Y:S01]  /*3ef0*/  FFMA R90, R12, R53, R101 ;  /* 0x000000350c5a7223 */ /* 0x000fe20000000065 */
[C---:B------:R-:W-:Y:S01]  /*3f00*/  FFMA R145, R28.reuse, R20, R129 ;  /* 0x000000141c917223 */ /* 0x040fe20000000081 */
[----:B------:R-:W-:Y:S01]  /*3f10*/  FFMA R136, R28, R21, R136 ;  /* 0x000000151c887223 */ /* 0x000fe20000000088 */
[C---:B------:R-:W-:Y:S01]  /*3f20*/  FFMA R153, R53.reuse, R42, R91 ;  /* 0x0000002a35997223 */ /* 0x040fe2000000005b */
[C---:B------:R-:W-:Y:S01]  /*3f30*/  FFMA R37, R53.reuse, R43, R126 ;  /* 0x0000002b35257223 */ /* 0x040fe2000000007e */
[C---:B------:R-:W-:Y:S01]  /*3f40*/  FFMA R101, R53.reuse, R14, R123 ;  /* 0x0000000e35657223 */ /* 0x040fe2000000007b */
[----:B------:R-:W-:Y:S01]  /*3f50*/  FFMA R88, R53, R15, R88 ;  /* 0x0000000f35587223 */ /* 0x000fe20000000058 */
[C---:B------:R-:W-:Y:S01]  /*3f60*/  FFMA R99, R60.reuse, R20, R99 ;  /* 0x000000143c637223 */ /* 0x040fe20000000063 */
[----:B------:R-:W-:Y:S01]  /*3f70*/  FFMA R9, R60, R22, R119 ;  /* 0x000000163c097223 */ /* 0x000fe20000000077 */
[----:B------:R-:W-:Y:S01]  /*3f80*/  FFMA R137, R44, R20, R115 ;  /* 0x000000142c897223 */ /* 0x000fe20000000073 */
[----:B------:R-:W-:Y:S01]  /*3f90*/  FFMA R115, R40, R45, R49 ;  /* 0x0000002d28737223 */ /* 0x000fe20000000031 */
[----:B------:R-:W-:Y:S01]  /*3fa0*/  FFMA R123, R12, R61, R99 ;  /* 0x0000003d0c7b7223 */ /* 0x000fe20000000063 */
[----:B------:R-:W-:Y:S01]  /*3fb0*/  FFMA R49, R45, R41, R8 ;  /* 0x000000292d317223 */ /* 0x000fe20000000008 */
[C---:B------:R-:W-:Y:S01]  /*3fc0*/  FFMA R99, R61.reuse, R14, R9 ;  /* 0x0000000e3d637223 */ /* 0x040fe20000000009 */
[----:B------:R-:W-:Y:S01]  /*3fd0*/  FFMA R48, R60, R25, R48 ;  /* 0x000000193c307223 */ /* 0x000fe20000000030 */
[----:B------:R-:W1:Y:S01]  /*3fe0*/  LDS.128 R8, [R114+0x1f0] ;  /* 0x0001f00072087984 */ /* 0x000e620000000c00 */
[----:B------:R-:W-:Y:S01]  /*3ff0*/  FFMA R103, R44, R22, R135 ;  /* 0x000000162c677223 */ /* 0x000fe20000000087 */
[C---:B------:R-:W-:Y:S01]  /*4000*/  FFMA R128, R60.reuse, R27, R128 ;  /* 0x0000001b3c807223 */ /* 0x040fe20000000080 */
[----:B------:R-:W-:Y:S01]  /*4010*/  FFMA R159, R61, R41, R48 ;  /* 0x000000293d9f7223 */ /* 0x000fe20000000030 */
[----:B------:R-:W-:Y:S01]  /*4020*/  FFMA R140, R60, R21, R140 ;  /* 0x000000153c8c7223 */ /* 0x000fe2000000008c */
[-C--:B------:R-:W-:Y:S01]  /*4030*/  FFMA R129, R40, R29.reuse, R131 ;  /* 0x0000001d28817223 */ /* 0x080fe20000000083 */
[C---:B------:R-:W-:Y:S01]  /*4040*/  FFMA R145, R12.reuse, R29, R145 ;  /* 0x0000001d0c917223 */ /* 0x040fe20000000091 */
[C---:B------:R-:W-:Y:S01]  /*4050*/  FFMA R143, R29.reuse, R13, R136 ;  /* 0x0000000d1d8f7223 */ /* 0x040fe20000000088 */
[-C--:B------:R-:W-:Y:S01]  /*4060*/  FFMA R107, R29, R14.reuse, R107 ;  /* 0x0000000e1d6b7223 */ /* 0x080fe2000000006b */
[C---:B------:R-:W-:Y:S01]  /*4070*/  FFMA R29, R45.reuse, R43, R124 ;  /* 0x0000002b2d1d7223 */ /* 0x040fe2000000007c */
[----:B------:R-:W-:Y:S01]  /*4080*/  FFMA R137, R12, R45, R137 ;  /* 0x0000002d0c897223 */ /* 0x000fe20000000089 */
[C---:B------:R-:W-:Y:S01]  /*4090*/  FFMA R103, R45.reuse, R14, R103 ;  /* 0x0000000e2d677223 */ /* 0x040fe20000000067 */
[----:B------:R-:W-:Y:S01]  /*40a0*/  FFMA R92, R45, R15, R92 ;  /* 0x0000000f2d5c7223 */ /* 0x000fe2000000005c */
[----:B------:R-:W-:Y:S01]  /*40b0*/  FFMA R163, R40, R61, R163 ;  /* 0x0000003d28a37223 */ /* 0x000fe200000000a3 */
[C---:B------:R-:W-:Y:S01]  /*40c0*/  FFMA R155, R61.reuse, R42, R155 ;  /* 0x0000002a3d9b7223 */ /* 0x040fe2000000009b */
[C---:B------:R-:W-:Y:S01]  /*40d0*/  FFMA R45, R61.reuse, R43, R128 ;  /* 0x0000002b3d2d7223 */ /* 0x040fe20000000080 */
[C---:B------:R-:W-:Y:S01]  /*40e0*/  FFMA R119, R61.reuse, R13, R140 ;  /* 0x0000000d3d777223 */ /* 0x040fe2000000008c */
[----:B------:R-:W-:Y:S01]  /*40f0*/  FFMA R56, R61, R15, R56 ;  /* 0x0000000f3d387223 */ /* 0x000fe20000000038 */
[C---:B0-----:R-:W-:Y:S01]  /*4100*/  FFMA R17, R68.reuse, R24, R17 ;  /* 0x0000001844117223 */ /* 0x041fe20000000011 */
[C---:B------:R-:W-:Y:S01]  /*4110*/  FFMA R16, R68.reuse, R25, R16 ;  /* 0x0000001944107223 */ /* 0x040fe20000000010 */
[C---:B------:R-:W-:Y:S01]  /*4120*/  FFMA R18, R68.reuse, R27, R18 ;  /* 0x0000001b44127223 */ /* 0x040fe20000000012 */
[----:B------:R-:W-:Y:S01]  /*4130*/  FFMA R89, R68, R26, R89 ;  /* 0x0000001a44597223 */ /* 0x000fe20000000059 */
[----:B------:R-:W-:Y:S01]  /*4140*/  FFMA R28, R40, R69, R17 ;  /* 0x00000045281c7223 */ /* 0x000fe20000000011 */
[C---:B------:R-:W-:Y:S01]  /*4150*/  FFMA R165, R69.reuse, R41, R16 ;  /* 0x0000002945a57223 */ /* 0x040fe20000000010 */
        /* <DEDUP_REMOVED lines=38> */
[----:B------:R-:W-:Y:S01]  /*43c0*/  FFMA R17, R8, R26, R65 ;  /* 0x0000001a08117223 */ /* 0x000fe20000000041 */
[----:B------:R-:W0:Y:S01]  /*43d0*/  LDS.128 R20, [R113+0x1c10] ;  /* 0x001c100071147984 */ /* 0x000e220000000c00 */
[----:B------:R-:W-:Y:S01]  /*43e0*/  FFMA R65, R40, R9, R67 ;  /* 0x0000000928417223 */ /* 0x000fe20000000043 */
[C---:B------:R-:W-:Y:S01]  /*43f0*/  FFMA R67, R9.reuse, R41, R50 ;  /* 0x0000002909437223 */ /* 0x040fe20000000032 */
[C---:B------:R-:W-:Y:S01]  /*4400*/  FFMA R8, R9.reuse, R42, R17 ;  /* 0x0000002a09087223 */ /* 0x040fe20000000011 */
[----:B------:R-:W1:Y:S01]  /*4410*/  LDS.128 R24, [R113+0x1c00] ;  /* 0x001c000071187984 */ /* 0x000e620000000c00 */
[----:B------:R-:W-:-:S03]  /*4420*/  FFMA R17, R9, R43, R34 ;  /* 0x0000002b09117223 */ /* 0x000fc60000000022 */
[----:B------:R-:W2:Y:S01]  /*4430*/  LDS.128 R12, [R113+0x1e00] ;  /* 0x001e0000710c7984 */ /* 0x000ea20000000c00 */
[----:B0-----:R-:W-:Y:S01]  /*4440*/  FFMA R60, R54, R23, R88 ;  /* 0x00000017363c7223 */ /* 0x001fe20000000058 */
[-C--:B------:R-:W-:Y:S01]  /*4450*/  FFMA R98, R70, R21.reuse, R89 ;  /* 0x0000001546627223 */ /* 0x080fe20000000059 */
[C---:B------:R-:W-:Y:S01]  /*4460*/  FFMA R108, R30.reuse, R21, R143 ;  /* 0x000000151e6c7223 */ /* 0x040fe2000000008f */
[----:B------:R-:W-:Y:S01]  /*4470*/  FFMA R107, R30, R22, R107 ;  /* 0x000000161e6b7223 */ /* 0x000fe2000000006b */
[-C--:B-1----:R-:W-:Y:S01]  /*4480*/  FFMA R34, R38, R26.reuse, R35 ;  /* 0x0000001a26227223 */ /* 0x082fe20000000023 */
[----:B------:R-:W-:Y:S01]  /*4490*/  FFMA R35, R18, R26, R69 ;  /* 0x0000001a12237223 */ /* 0x000fe20000000045 */
[----:B------:R-:W-:Y:S01]  /*44a0*/  FFMA R114, R70, R27, R53 ;  /* 0x0000001b46727223 */ /* 0x000fe20000000035 */
[C---:B------:R-:W-:Y:S01]  /*44b0*/  FFMA R53, R20.reuse, R54, R90 ;  /* 0x0000003614357223 */ /* 0x040fe2000000005a */
[----:B------:R-:W-:Y:S01]  /*44c0*/  FFMA R69, R20, R70, R91 ;  /* 0x0000004614457223 */ /* 0x000fe2000000005b */
[----:B------:R-:W-:Y:S01]  /*44d0*/  FFMA R40, R24, R46, R115 ;  /* 0x0000002e18287223 */ /* 0x000fe20000000073 */
[----:B------:R-:W0:Y:S01]  /*44e0*/  LDS.128 R88, [R113+0x1e10] ;  /* 0x001e100071587984 */ /* 0x000e220000000c00 */
[-C--:B------:R-:W-:Y:S01]  /*44f0*/  FFMA R41, R46, R25.reuse, R49 ;  /* 0x000000192e297223 */ /* 0x080fe20000000031 */
[C---:B------:R-:W-:Y:S01]  /*4500*/  FFMA R126, R24.reuse, R38, R59 ;  /* 0x00000026187e7223 */ /* 0x040fe2000000003b */
[----:B------:R-:W-:Y:S01]  /*4510*/  FFMA R115, R24, R10, R65 ;  /* 0x0000000a18737223 */ /* 0x000fe20000000041 */
        /* <DEDUP_REMOVED lines=12> */
[----:B------:R-:W-:Y:S01]  /*45e0*/  FFMA R117, R24, R18, R44 ;  /* 0x0000001218757223 */ /* 0x000fe2000000002c */
[C---:B------:R-:W-:Y:S01]  /*45f0*/  FFMA R67, R10.reuse, R25, R67 ;  /* 0x000000190a437223 */ /* 0x040fe20000000043 */
[C---:B------:R-:W-:Y:S01]  /*4600*/  FFMA R43, R10.reuse, R26, R8 ;  /* 0x0000001a0a2b7223 */ /* 0x040fe20000000008 */
        /* <DEDUP_REMOVED lines=8> */
[----:B------:R-:W-:Y:S01]  /*4690*/  FFMA R17, R20, R18, R93 ;  /* 0x0000001214117223 */ /* 0x000fe2000000005d */
[CC--:B------:R-:W-:Y:S01]  /*46a0*/  FFMA R106, R38.reuse, R21.reuse, R139 ;  /* 0x00000015266a7223 */ /* 0x0c0fe2000000008b */
[-C--:B------:R-:W-:Y:S01]  /*46b0*/  FFMA R105, R38, R22.reuse, R105 ;  /* 0x0000001626697223 */ /* 0x080fe20000000069 */
[CC--:B------:R-:W-:Y:S01]  /*46c0*/  FFMA R104, R46.reuse, R21.reuse, R127 ;  /* 0x000000152e687223 */ /* 0x0c0fe2000000007f */
[-C--:B------:R-:W-:Y:S01]  /*46d0*/  FFMA R103, R46, R22.reuse, R103 ;  /* 0x000000162e677223 */ /* 0x080fe20000000067 */
[CC--:B------:R-:W-:Y:S01]  /*46e0*/  FFMA R102, R54.reuse, R21.reuse, R102 ;  /* 0x0000001536667223 */ /* 0x0c0fe20000000066 */
[-C--:B------:R-:W-:Y:S01]  /*46f0*/  FFMA R101, R54, R22.reuse, R101 ;  /* 0x0000001636657223 */ /* 0x080fe20000000065 */
[CC--:B------:R-:W-:Y:S01]  /*4700*/  FFMA R100, R62.reuse, R21.reuse, R119 ;  /* 0x000000153e647223 */ /* 0x0c0fe20000000077 */
[-C--:B------:R-:W-:Y:S01]  /*4710*/  FFMA R99, R62, R22.reuse, R99 ;  /* 0x000000163e637223 */ /* 0x080fe20000000063 */
[-C--:B------:R-:W-:Y:S01]  /*4720*/  FFMA R97, R70, R22.reuse, R97 ;  /* 0x0000001646617223 */ /* 0x080fe20000000061 */
[CC--:B------:R-:W-:Y:S01]  /*4730*/  FFMA R96, R18.reuse, R21.reuse, R33 ;  /* 0x0000001512607223 */ /* 0x0c0fe20000000021 */
[-C--:B------:R-:W-:Y:S01]  /*4740*/  FFMA R95, R18, R22.reuse, R95 ;  /* 0x00000016125f7223 */ /* 0x080fe2000000005f */
[C---:B------:R-:W-:Y:S01]  /*4750*/  FFMA R94, R10.reuse, R21, R133 ;  /* 0x000000150a5e7223 */ /* 0x040fe20000000085 */
[----:B------:R-:W-:Y:S01]  /*4760*/  FFMA R93, R10, R22, R131 ;  /* 0x000000160a5d7223 */ /* 0x000fe20000000083 */
[----:B------:R-:W-:Y:S01]  /*4770*/  FFMA R29, R20, R30, R145 ;  /* 0x0000001e141d7223 */ /* 0x000fe20000000091 */
[----:B------:R-:W-:Y:S01]  /*4780*/  FFMA R52, R46, R23, R92 ;  /* 0x000000172e347223 */ /* 0x000fe2000000005c */
[-C--:B--2---:R-:W-:Y:S01]  /*4790*/  FFMA R25, R31, R13.reuse, R111 ;  /* 0x0000000d1f197223 */ /* 0x084fe2000000006f */
        /* <DEDUP_REMOVED lines=14> */
[-C--:B------:R-:W-:Y:S01]  /*4880*/  FFMA R36, R30, R23.reuse, R36 ;  /* 0x000000171e247223 */ /* 0x080fe20000000024 */
[-C--:B------:R-:W-:Y:S01]  /*4890*/  FFMA R68, R62, R23.reuse, R56 ;  /* 0x000000173e447223 */ /* 0x080fe20000000038 */
[-C--:B------:R-:W-:Y:S01]  /*48a0*/  FFMA R16, R70, R23.reuse, R48 ;  /* 0x0000001746107223 */ /* 0x080fe20000000030 */
[-C--:B------:R-:W-:Y:S01]  /*48b0*/  FFMA R8, R18, R23.reuse, R32 ;  /* 0x0000001712087223 */ /* 0x080fe20000000020 */
[----:B------:R-:W-:Y:S01]  /*48c0*/  FFMA R92, R10, R23, R128 ;  /* 0x000000170a5c7223 */ /* 0x000fe20000000080 */
        /* <DEDUP_REMOVED lines=12> */
[----:B------:R-:W-:Y:S01]  /*4990*/  FFMA R121, R24, R62, R163 ;  /* 0x0000003e18797223 */ /* 0x000fe200000000a3 */
[-C--:B0-----:R-:W-:Y:S01]  /*49a0*/  FFMA R28, R88, R31.reuse, R29 ;  /* 0x0000001f581c7223 */ /* 0x081fe2000000001d */
[----:B------:R-:W-:Y:S01]  /*49b0*/  FFMA R24, R12, R31, R129 ;  /* 0x0000001f0c187223 */ /* 0x000fe20000000081 */
[C---:B------:R-:W-:Y:S01]  /*49c0*/  FFMA R29, R31.reuse, R89, R108 ;  /* 0x000000591f1d7223 */ /* 0x040fe2000000006c */
[C---:B------:R-:W-:Y:S01]  /*49d0*/  FFMA R30, R31.reuse, R90, R107 ;  /* 0x0000005a1f1e7223 */ /* 0x040fe2000000006b */
[----:B------:R-:W-:Y:S01]  /*49e0*/  FFMA R45, R20, R46, R137 ;  /* 0x0000002e142d7223 */ /* 0x000fe20000000089 */
[----:B------:R-:W-:Y:S01]  /*49f0*/  FFMA R31, R31, R91, R36 ;  /* 0x0000005b1f1f7223 */ /* 0x000fe20000000024 */
[-C--:B------:R-:W-:Y:S01]  /*4a00*/  FFMA R36, R88, R39.reuse, R37 ;  /* 0x0000002758247223 */ /* 0x080fe20000000025 */
[----:B------:R-:W-:Y:S01]  /*4a10*/  FFMA R32, R12, R39, R126 ;  /* 0x000000270c207223 */ /* 0x000fe2000000007e */
[C---:B------:R-:W-:Y:S01]  /*4a20*/  FFMA R37, R39.reuse, R89, R106 ;  /* 0x0000005927257223 */ /* 0x040fe2000000006a */
[C---:B------:R-:W-:Y:S01]  /*4a30*/  FFMA R38, R39.reuse, R90, R105 ;  /* 0x0000005a27267223 */ /* 0x040fe20000000069 */
[----:B------:R-:W-:Y:S01]  /*4a40*/  FFMA R39, R39, R91, R44 ;  /* 0x0000005b27277223 */ /* 0x000fe2000000002c */
[C---:B------:R-:W-:Y:S01]  /*4a50*/  FFMA R61, R20.reuse, R62, R123 ;  /* 0x0000003e143d7223 */ /* 0x040fe2000000007b */
[----:B------:R-:W-:Y:S01]  /*4a60*/  FFMA R9, R20, R10, R135 ;  /* 0x0000000a14097223 */ /* 0x000fe20000000087 */
[-C--:B------:R-:W-:Y:S01]  /*4a70*/  FFMA R44, R88, R47.reuse, R45 ;  /* 0x0000002f582c7223 */ /* 0x080fe2000000002d */
        /* <DEDUP_REMOVED lines=9> */
[----:B------:R-:W-:-:S02]  /*4b10*/  MOV R104, R6 ;  /* 0x0000000600687202 */ /* 0x000fc40000000f00 */
[----:B------:R-:W-:Y:S01]  /*4b20*/  MOV R105, R3 ;  /* 0x0000000300697202 */ /* 0x000fe20000000f00 */
[----:B------:R-:W-:Y:S06]  /*4b30*/  BRA.U UP0, `(.L_x_1) ;  /* 0x0000000100b07547 */ /* 0x000fec000b800000 */
[----:B------:R-:W0:Y:S01]  /*4b40*/  S2R R6, SR_TID.X ;  /* 0x0000000000067919 */ /* 0x000e220000002100 */
[----:B------:R-:W-:Y:S02]  /*4b50*/  IADD3 R18, PT, PT, R5, 0x10, RZ ;  /* 0x0000001005127810 */ /* 0x000fe40007ffe0ff */
[----:B------:R-:W-:Y:S02]  /*4b60*/  CS2R R74, SRZ ;  /* 0x00000000004a7805 */ /* 0x000fe4000001ff00 */
[----:B------:R-:W-:Y:S01]  /*4b70*/  ISETP.GE.AND P2, PT, R2, UR12, PT ;  /* 0x0000000c02007c0c */ /* 0x000fe2000bf46270 */
[----:B------:R-:W1:Y:S01]  /*4b80*/  S2R R73, SR_CTAID.X ;  /* 0x0000000000497919 */ /* 0x000e620000002500 */
[----:B------:R-:W-:Y:S02]  /*4b90*/  ISETP.GE.AND P1, PT, R18, UR12, PT ;  /* 0x0000000c12007c0c */ /* 0x000fe4000bf26270 */
[----:B------:R-:W-:Y:S02]  /*4ba0*/  CS2R R78, SRZ ;  /* 0x00000000004e7805 */ /* 0x000fe4000001ff00 */
[----:B------:R-:W-:Y:S01]  /*4bb0*/  CS2R R76, SRZ ;  /* 0x00000000004c7805 */ /* 0x000fe2000001ff00 */
[----:B------:R-:W2:Y:S01]  /*4bc0*/  S2R R3, SR_TID.Y ;  /* 0x0000000000037919 */ /* 0x000ea20000002200 */
[----:B------:R-:W-:-:S02]  /*4bd0*/  CS2R R82, SRZ ;  /* 0x0000000000527805 */ /* 0x000fc4000001ff00 */
[----:B------:R-:W-:Y:S02]  /*4be0*/  CS2R R80, SRZ ;  /* 0x0000000000507805 */ /* 0x000fe4000001ff00 */
[----:B------:R-:W-:Y:S02]  /*4bf0*/  CS2R R86, SRZ ;  /* 0x0000000000567805 */ /* 0x000fe4000001ff00 */
[----:B------:R-:W-:Y:S02]  /*4c00*/  CS2R R84, SRZ ;  /* 0x0000000000547805 */ /* 0x000fe4000001ff00 */
[----:B0-----:R-:W-:-:S04]  /*4c10*/  SHF.L.U32 R10, R6, 0x3, RZ ;  /* 0x00000003060a7819 */ /* 0x001fc800000006ff */
[----:B------:R-:W-:-:S04]  /*4c20*/  LOP3.LUT R10, R10, 0x78, RZ, 0xc0, !PT ;  /* 0x000000780a0a7812 */ /* 0x000fc800078ec0ff */
[----:B-1----:R-:W-:Y:S02]  /*4c30*/  LEA R73, R73, R10, 0x7 ;  /* 0x0000000a49497211 */ /* 0x002fe400078e38ff */
[----:B------:R-:W0:Y:S01]  /*4c40*/  S2R R10, SR_CTAID.Y ;  /* 0x00000000000a7919 */ /* 0x000e220000002600 */
[----:B--2---:R-:W-:Y:S02]  /*4c50*/  LEA R3, R3, R6, 0x4 ;  /* 0x0000000603037211 */ /* 0x004fe400078e20ff */
[C---:B------:R-:W-:Y:S02]  /*4c60*/  IADD3 R18, PT, PT, R73.reuse, 0x4, RZ ;  /* 0x0000000449127810 */ /* 0x040fe40007ffe0ff */
[----:B------:R-:W-:Y:S02]  /*4c70*/  ISETP.GE.OR P3, PT, R73, UR14, P1 ;  /* 0x0000000e49007c0c */ /* 0x000fe40008f66670 */
[----:B------:R-:W-:Y:S02]  /*4c80*/  ISETP.GE.OR P1, PT, R18, UR14, P1 ;  /* 0x0000000e12007c0c */ /* 0x000fe40008f26670 */
[----:B------:R-:W-:-:S02]  /*4c90*/  LOP3.LUT R3, R3, 0xffff, RZ, 0xc0, !PT ;  /* 0x0000ffff03037812 */ /* 0x000fc400078ec0ff */
[----:B------:R-:W-:Y:S02]  /*4ca0*/  IADD3 R6, PT, PT, R2, 0x4, RZ ;  /* 0x0000000402067810 */ /* 0x000fe40007ffe0ff */
[----:B------:R-:W-:Y:S02]  /*4cb0*/  SHF.R.U32.HI R3, RZ, 0x1, R3 ;  /* 0x00000001ff037819 */ /* 0x000fe40000011603 */
[----:B------:R-:W-:Y:S02]  /*4cc0*/  ISETP.GE.AND P0, PT, R6, UR12, PT ;  /* 0x0000000c06007c0c */ /* 0x000fe4000bf06270 */
[----:B------:R-:W-:Y:S01]  /*4cd0*/  LOP3.LUT R3, R3, 0xffff, RZ, 0xc0, !PT ;  /* 0x0000ffff03037812 */ /* 0x000fe200078ec0ff */
[----:B------:R-:W1:Y:S01]  /*4ce0*/  @!P3 LDC.64 R108, c[0x0][0x388] ;  /* 0x0000e200ff6cbb82 */ /* 0x000e620000000a00 */
[CC--:B------:R-:W-:Y:S02]  /*4cf0*/  @!P3 IADD3 R6, P4, PT, R73.reuse, R4.reuse, RZ ;  /* 0x000000044906b210 */ /* 0x0c0fe40007f9e0ff */
[----:B------:R-:W-:-:S04]  /*4d00*/  @!P1 IADD3 R73, P5, PT, R73, R4, RZ ;  /* 0x0000000449499210 */ /* 0x000fc80007fbe0ff */
[----:B------:R-:W-:Y:S01]  /*4d10*/  @!P1 LEA.HI.X.SX32 R18, R4, RZ, 0x1, P5 ;  /* 0x000000ff04129211 */ /* 0x000fe200028f0eff */
[----:B------:R-:W2:Y:S01]  /*4d20*/  @!P1 LDC.64 R106, c[0x0][0x388] ;  /* 0x0000e200ff6a9b82 */ /* 0x000ea20000000a00 */
[----:B0-----:R-:W-:Y:S02]  /*4d30*/  LEA R3, R10, R3, 0x7 ;  /* 0x000000030a037211 */ /* 0x001fe400078e38ff */
[----:B------:R-:W-:Y:S02]  /*4d40*/  @!P3 LEA.HI.X.SX32 R10, R4, RZ, 0x1, P4 ;  /* 0x000000ff040ab211 */ /* 0x000fe400020f0eff */
[C---:B------:R-:W-:Y:S02]  /*4d50*/  ISETP.GE.OR P2, PT, R3.reuse, UR13, P2 ;  /* 0x0000000d03007c0c */ /* 0x040fe40009746670 */
[----:B------:R-:W-:Y:S02]  /*4d60*/  ISETP.GE.OR P0, PT, R3, UR13, P0 ;  /* 0x0000000d03007c0c */ /* 0x000fe40008706670 */
[----:B-1----:R-:W-:-:S04]  /*4d70*/  @!P3 LEA R108, P4, R6, R108, 0x2 ;  /* 0x0000006c066cb211 */ /* 0x002fc800078810ff */
[----:B------:R-:W-:-:S05]  /*4d80*/  @!P3 LEA.HI.X R109, R6, R109, R10, 0x2, P4 ;  /* 0x0000006d066db211 */ /* 0x000fca00020f140a */
[----:B------:R0:W5:Y:S01]  /*4d90*/  @!P2 LDG.E.128.CONSTANT R80, desc[UR10][R104.64+-0x10] ;  /* 0xfffff00a6850a981 */ /* 0x000162000c1e9d00 */
[----:B--2---:R-:W-:-:S03]  /*4da0*/  @!P1 LEA R106, P5, R73, R106, 0x2 ;  /* 0x0000006a496a9211 */ /* 0x004fc600078a10ff */
[----:B------:R0:W5:Y:S01]  /*4db0*/  @!P0 LDG.E.128.CONSTANT R84, desc[UR10][R104.64] ;  /* 0x0000000a68548981 */ /* 0x000162000c1e9d00 */
[----:B------:R-:W-:Y:S02]  /*4dc0*/  @!P1 LEA.HI.X R107, R73, R107, R18, 0x2, P5 ;  /* 0x0000006b496b9211 */ /* 0x000fe400028f1412 */
[----:B------:R-:W-:-:S03]  /*4dd0*/  CS2R R72, SRZ ;  /* 0x0000000000487805 */ /* 0x000fc6000001ff00 */
[----:B------:R0:W5:Y:S04]  /*4de0*/  @!P1 LDG.E.128.CONSTANT R76, desc[UR10][R106.64+0x10] ;  /* 0x0000100a6a4c9981 */ /* 0x000168000c1e9d00 */
[----:B------:R0:W5:Y:S02]  /*4df0*/  @!P3 LDG.E.128.CONSTANT R72, desc[UR10][R108.64] ;  /* 0x0000000a6c48b981 */ /* 0x000164000c1e9d00 */
.L_x_1:
[----:B------:R-:W-:Y:S01]  /*4e00*/  BAR.SYNC.DEFER_BLOCKING 0x0 ;  /* 0x0000000000007b1d */ /* 0x000fe20000010000 */
        /* <DEDUP_REMOVED lines=19> */
[----:B------:R-:W-:Y:S01]  /*4f40*/  FFMA R11, R11, R91, R92 ;  /* 0x0000005b0b0b7223 */ /* 0x000fe2000000005c */
[----:B------:R-:W-:Y:S06]  /*4f50*/  BRA.U UP0, `(.L_x_2) ;  /* 0x0000000100447547 */ /* 0x000fec000b800000 */
[----:B------:R-:W-:Y:S02]  /*4f60*/  LEA R3, R112, R7, 0x4 ;  /* 0x0000000770037211 */ /* 0x000fe400078e20ff */
[----:B------:R-:W-:Y:S02]  /*4f70*/  SHF.L.U32 R88, R7, 0x5, RZ ;  /* 0x0000000507587819 */ /* 0x000fe400000006ff */
[----:B------:R-:W-:-:S04]  /*4f80*/  SHF.L.U32 R3, R3, 0x5, RZ ;  /* 0x0000000503037819 */ /* 0x000fc800000006ff */
[C---:B------:R-:W-:Y:S02]  /*4f90*/  LOP3.LUT R6, R3.reuse, 0xfffc0, RZ, 0xc0, !PT ;  /* 0x000fffc003067812 */ /* 0x040fe400078ec0ff */
[----:B------:R-:W-:Y:S02]  /*4fa0*/  LOP3.LUT R89, R3, 0xffe00, RZ, 0xc0, !PT ;  /* 0x000ffe0003597812 */ /* 0x000fe400078ec0ff */
[----:B------:R-:W-:Y:S02]  /*4fb0*/  IADD3 R3, PT, PT, R6, UR5, RZ ;  /* 0x0000000506037c10 */ /* 0x000fe4000fffe0ff */
[----:B------:R-:W-:Y:S02]  /*4fc0*/  IADD3 R89, PT, PT, R89, UR7, RZ ;  /* 0x0000000759597c10 */ /* 0x000fe4000fffe0ff */
[----:B------:R-:W-:Y:S02]  /*4fd0*/  LOP3.LUT R6, R88, 0x20, RZ, 0xc0, !PT ;  /* 0x0000002058067812 */ /* 0x000fe400078ec0ff */
[----:B------:R-:W-:-:S02]  /*4fe0*/  LEA R3, R0, R3, 0xd ;  /* 0x0000000300037211 */ /* 0x000fc400078e68ff */
[----:B------:R-:W-:Y:S02]  /*4ff0*/  LOP3.LUT R88, R88, 0x1e0, RZ, 0xc0, !PT ;  /* 0x000001e058587812 */ /* 0x000fe400078ec0ff */
[----:B------:R-:W-:Y:S02]  /*5000*/  LEA R89, R0, R89, 0xd ;  /* 0x0000005900597211 */ /* 0x000fe400078e68ff */
[----:B------:R-:W-:Y:S02]  /*5010*/  IADD3 R3, PT, PT, R3, R6, RZ ;  /* 0x0000000603037210 */ /* 0x000fe40007ffe0ff */
[----:B------:R-:W-:-:S03]  /*5020*/  IADD3 R88, PT, PT, R89, R88, RZ ;  /* 0x0000005859587210 */ /* 0x000fc60007ffe0ff */
[----:B-----5:R1:W-:Y:S04]  /*5030*/  STS.128 [R3], R80 ;  /* 0x0000005003007388 */ /* 0x0203e80000000c00 */
[----:B------:R1:W-:Y:S04]  /*5040*/  STS.128 [R3+0x10], R84 ;  /* 0x0000105403007388 */ /* 0x0003e80000000c00 */
[----:B------:R1:W-:Y:S04]  /*5050*/  STS.128 [R88], R72 ;  /* 0x0000004858007388 */ /* 0x0003e80000000c00 */
[----:B------:R1:W-:Y:S02]  /*5060*/  STS.128 [R88+0x10], R76 ;  /* 0x0000104c58007388 */ /* 0x0003e40000000c00 */
.L_x_2:
[----:B-1----:R-:W1:Y:S01]  /*5070*/  LDC R88, c[0x0][0x3a0] ;  /* 0x0000e800ff587b82 */ /* 0x002e620000000800 */
[----:B------:R-:W-:-:S07]  /*5080*/  UISETP.GE.AND UP0, UPT, UR6, UR12, UPT ;  /* 0x0000000c0600728c */ /* 0x000fce000bf06270 */
[----:B------:R-:W-:Y:S01]  /*5090*/  BAR.SYNC.DEFER_BLOCKING 0x0 ;  /* 0x0000000000007b1d */ /* 0x000fe20000010000 */
[----:B------:R-:W-:Y:S01]  /*50a0*/  IADD3 R6, P0, PT, R104, 0x40, RZ ;  /* 0x0000004068067810 */ /* 0x000fe20007f1e0ff */
[----:B------:R-:W-:Y:S01]  /*50b0*/  ULOP3.LUT UR4, UR4, 0x1, URZ, 0x3c, !UPT ;  /* 0x0000000104047892 */ /* 0x000fe2000f8e3cff */
[----:B------:R-:W-:Y:S01]  /*50c0*/  LOP3.LUT R0, R0, 0x1, RZ, 0x3c, !PT ;  /* 0x0000000100007812 */ /* 0x000fe200078e3cff */
[----:B------:R-:W-:Y:S01]  /*50d0*/  UIADD3 UR8, UPT, UPT, UR8, 0x10, URZ ;  /* 0x0000001008087890 */ /* 0x000fe2000fffe0ff */
[----:B------:R-:W-:Y:S02]  /*50e0*/  IADD3.X R3, PT, PT, RZ, R105, RZ, P0, !PT ;  /* 0x00000069ff037210 */ /* 0x000fe400007fe4ff */
[----:B------:R-:W-:Y:S02]  /*50f0*/  IADD3 R2, PT, PT, R2, 0x10, RZ ;  /* 0x0000001002027810 */ /* 0x000fe40007ffe0ff */
[----:B------:R-:W-:Y:S02]  /*5100*/  IADD3 R5, PT, PT, R5, 0x10, RZ ;  /* 0x0000001005057810 */ /* 0x000fe40007ffe0ff */
[----:B-1----:R-:W-:Y:S01]  /*5110*/  LEA R4, R88, R4, 0x4 ;  /* 0x0000000458047211 */ /* 0x002fe200078e20ff */
[----:B------:R-:W-:Y:S06]  /*5120*/  BRA.U !UP0, `(.L_x_3) ;  /* 0xffffffb508947547 */ /* 0x000fec000b83ffff */
.L_x_0:
[----:B------:R-:W1:Y:S01]  /*5130*/  S2R R5, SR_CTAID.Y ;  /* 0x0000000000057919 */ /* 0x000e620000002600 */
[----:B------:R-:W2:Y:S01]  /*5140*/  LDCU UR4, c[0x0][0x398] ;  /* 0x00007300ff0477ac */ /* 0x000ea20008000800 */
[----:B------:R-:W-:Y:S01]  /*5150*/  BSSY.RECONVERGENT B0, `(.L_x_4) ;  /* 0x000003c000007945 */ /* 0x000fe20003800200 */
[----:B------:R-:W3:Y:S01]  /*5160*/  S2R R0, SR_CTAID.X ;  /* 0x0000000000007919 */ /* 0x000ee20000002500 */
[----:B-1----:R-:W-:-:S04]  /*5170*/  LEA R5, R5, R112, 0x4 ;  /* 0x0000007005057211 */ /* 0x002fc800078e20ff */
[----:B------:R-:W-:Y:S02]  /*5180*/  SHF.L.U32 R5, R5, 0x3, RZ ;  /* 0x0000000305057819 */ /* 0x000fe400000006ff */
[----:B---3--:R-:W-:Y:S02]  /*5190*/  LEA R3, R0, R7, 0x4 ;  /* 0x0000000700037211 */ /* 0x008fe400078e20ff */
[----:B--2---:R-:W-:Y:S02]  /*51a0*/  ISETP.GE.AND P0, PT, R5, UR4, PT ;  /* 0x0000000405007c0c */ /* 0x004fe4000bf06270 */
[----:B------:R-:W-:-:S11]  /*51b0*/  SHF.L.U32 R3, R3, 0x3, RZ ;  /* 0x0000000303037819 */ /* 0x000fd600000006ff */
[----:B------:R-:W-:Y:S05]  /*51c0*/  @P0 BRA `(.L_x_5) ;  /* 0x0000000000d00947 */ /* 0x000fea0003800000 */
[CC--:B------:R-:W-:Y:S01]  /*51d0*/  ISETP.GE.AND P0, PT, R3.reuse, R88.reuse, PT ;  /* 0x000000580300720c */ /* 0x0c0fe20003f06270 */
[----:B------:R-:W-:Y:S01]  /*51e0*/  BSSY.RECONVERGENT B1, `(.L_x_6) ;  /* 0x0000019000017945 */ /* 0x000fe20003800200 */
[----:B------:R-:W-:Y:S01]  /*51f0*/  IADD3 R7, PT, PT, R3, 0x4, RZ ;  /* 0x0000000403077810 */ /* 0x000fe20007ffe0ff */
[----:B------:R-:W-:-:S03]  /*5200*/  IMAD R0, R5, R88, RZ ;  /* 0x0000005805007224 */ /* 0x000fc600078e02ff */
[----:B------:R-:W-:-:S07]  /*5210*/  ISETP.GE.AND P3, PT, R7, R88, PT ;  /* 0x000000580700720c */ /* 0x000fce0003f66270 */
[----:B------:R-:W-:Y:S06]  /*5220*/  @P0 BRA `(.L_x_7) ;  /* 0x0000000000500947 */ /* 0x000fec0003800000 */
[----:B------:R-:W-:-:S04]  /*5230*/  IADD3 R7, PT, PT, R3, 0x4, RZ ;  /* 0x0000000403077810 */ /* 0x000fc80007ffe0ff */
[----:B------:R-:W-:-:S13]  /*5240*/  ISETP.GT.AND P0, PT, R7, R88, PT ;  /* 0x000000580700720c */ /* 0x000fda0003f04270 */
[----:B------:R-:W1:Y:S01]  /*5250*/  @!P0 LDC.64 R6, c[0x0][0x390] ;  /* 0x0000e400ff068b82 */ /* 0x000e620000000a00 */
[----:B-----5:R-:W-:-:S05]  /*5260*/  @!P0 IADD3 R73, PT, PT, R3, R0, RZ ;  /* 0x0000000003498210 */ /* 0x020fca0007ffe0ff */
[----:B-1----:R-:W-:-:S05]  /*5270*/  @!P0 IMAD.WIDE.U32 R6, R73, 0x4, R6 ;  /* 0x0000000449068825 */ /* 0x002fca00078e0006 */
[----:B------:R1:W-:Y:S01]  /*5280*/  @!P0 STG.E.128 desc[UR10][R6.64], R24 ;  /* 0x0000001806008986 */ /* 0x0003e2000c101d0a */
[----:B------:R-:W-:Y:S05]  /*5290*/  @!P0 BRA `(.L_x_7) ;  /* 0x0000000000348947 */ /* 0x000fea0003800000 */
[----:B-1----:R-:W1:Y:S01]  /*52a0*/  LDC.64 R6, c[0x0][0x390] ;  /* 0x0000e400ff067b82 */ /* 0x002e620000000a00 */
[C---:B------:R-:W-:Y:S02]  /*52b0*/  IADD3 R73, PT, PT, R3.reuse, 0x1, RZ ;  /* 0x0000000103497810 */ /* 0x040fe40007ffe0ff */
[C---:B------:R-:W-:Y:S02]  /*52c0*/  IADD3 R75, PT, PT, R3.reuse, 0x2, RZ ;  /* 0x00000002034b7810 */ /* 0x040fe40007ffe0ff */
[----:B------:R-:W-:Y:S02]  /*52d0*/  IADD3 R77, PT, PT, R3, 0x3, RZ ;  /* 0x00000003034d7810 */ /* 0x000fe40007ffe0ff */
[-C--:B------:R-:W-:Y:S02]  /*52e0*/  ISETP.GE.AND P0, PT, R73, R88.reuse, PT ;  /* 0x000000584900720c */ /* 0x080fe40003f06270 */
[-C--:B------:R-:W-:Y:S02]  /*52f0*/  ISETP.GE.AND P1, PT, R75, R88.reuse, PT ;  /* 0x000000584b00720c */ /* 0x080fe40003f26270 */
[----:B------:R-:W-:-:S02]  /*5300*/  ISETP.GE.AND P2, PT, R77, R88, PT ;  /* 0x000000584d00720c */ /* 0x000fc40003f46270 */
[----:B------:R-:W-:-:S05]  /*5310*/  IADD3 R73, PT, PT, R3, R0, RZ ;  /* 0x0000000003497210 */ /* 0x000fca0007ffe0ff */
[----:B-1----:R-:W-:-:S05]  /*5320*/  IMAD.WIDE.U32 R6, R73, 0x4, R6 ;  /* 0x0000000449067825 */ /* 0x002fca00078e0006 */
[----:B------:R2:W-:Y:S04]  /*5330*/  STG.E desc[UR10][R6.64], R24 ;  /* 0x0000001806007986 */ /* 0x0005e8000c10190a */
[----:B------:R2:W-:Y:S04]  /*5340*/  @!P0 STG.E desc[UR10][R6.64+0x4], R25 ;  /* 0x0000041906008986 */ /* 0x0005e8000c10190a */
[----:B------:R2:W-:Y:S04]  /*5350*/  @!P1 STG.E desc[UR10][R6.64+0x8], R26 ;  /* 0x0000081a06009986 */ /* 0x0005e8000c10190a */
[----:B------:R2:W-:Y:S02]  /*5360*/  @!P2 STG.E desc[UR10][R6.64+0xc], R27 ;  /* 0x00000c1b0600a986 */ /* 0x0005e4000c10190a */
.L_x_7:
[----:B------:R-:W-:Y:S05]  /*5370*/  BSYNC.RECONVERGENT B1 ;  /* 0x0000000000017941 */ /* 0x000fea0003800200 */
.L_x_6:
[----:B------:R-:W-:Y:S05]  /*5380*/  @P3 BRA `(.L_x_5) ;  /* 0x0000000000603947 */ /* 0x000fea0003800000 */
[----:B-12---:R-:W-:-:S04]  /*5390*/  IADD3 R7, PT, PT, R3, 0x8, RZ ;  /* 0x0000000803077810 */ /* 0x006fc80007ffe0ff */
[----:B------:R-:W-:-:S13]  /*53a0*/  ISETP.GT.AND P0, PT, R7, R88, PT ;  /* 0x000000580700720c */ /* 0x000fda0003f04270 */
[----:B------:R-:W1:Y:S01]  /*53b0*/  @!P0 LDC.64 R6, c[0x0][0x390] ;  /* 0x0000e400ff068b82 */ /* 0x000e620000000a00 */
[----:B------:R-:W-:-:S04]  /*53c0*/  @!P0 IADD3 R2, P1, PT, R3, R0, RZ ;  /* 0x0000000003028210 */ /* 0x000fc80007f3e0ff */
[----:B------:R-:W-:Y:S02]  /*53d0*/  @!P0 IADD3.X R4, PT, PT, RZ, RZ, RZ, P1, !PT ;  /* 0x000000ffff048210 */ /* 0x000fe40000ffe4ff */
[----:B-1----:R-:W-:-:S04]  /*53e0*/  @!P0 LEA R6, P1, R2, R6, 0x2 ;  /* 0x0000000602068211 */ /* 0x002fc800078210ff */
[----:B------:R-:W-:-:S05]  /*53f0*/  @!P0 LEA.HI.X R7, R2, R7, R4, 0x2, P1 ;  /* 0x0000000702078211 */ /* 0x000fca00008f1404 */
[----:B------:R3:W-:Y:S01]  /*5400*/  @!P0 STG.E.128 desc[UR10][R6.64+0x10], R28 ;  /* 0x0000101c06008986 */ /* 0x0007e2000c101d0a */
[----:B------:R-:W-:Y:S05]  /*5410*/  @!P0 BRA `(.L_x_5) ;  /* 0x00000000003c8947 */ /* 0x000fea0003800000 */
[----:B------:R-:W1:Y:S01]  /*5420*/  LDCU.64 UR6, c[0x0][0x390] ;  /* 0x00007200ff0677ac */ /* 0x000e620008000a00 */
[C---:B---3--:R-:W-:Y:S02]  /*5430*/  IADD3 R7, PT, PT, R3.reuse, 0x5, RZ ;  /* 0x0000000503077810 */ /* 0x048fe40007ffe0ff */
[C---:B------:R-:W-:Y:S02]  /*5440*/  IADD3 R25, PT, PT, R3.reuse, 0x6, RZ ;  /* 0x0000000603197810 */ /* 0x040fe40007ffe0ff */
[C---:B------:R-:W-:Y:S02]  /*5450*/  IADD3 R27, PT, PT, R3.reuse, 0x7, RZ ;  /* 0x00000007031b7810 */ /* 0x040fe40007ffe0ff */
[----:B------:R-:W-:Y:S02]  /*5460*/  IADD3 R0, P3, PT, R3, R0, RZ ;  /* 0x0000000003007210 */ /* 0x000fe40007f7e0ff */
[-C--:B------:R-:W-:Y:S02]  /*5470*/  ISETP.GE.AND P0, PT, R7, R88.reuse, PT ;  /* 0x000000580700720c */ /* 0x080fe40003f06270 */
[----:B------:R-:W-:-:S02]  /*5480*/  ISETP.GE.AND P1, PT, R25, R88, PT ;  /* 0x000000581900720c */ /* 0x000fc40003f26270 */
[----:B------:R-:W-:Y:S02]  /*5490*/  ISETP.GE.AND P2, PT, R27, R88, PT ;  /* 0x000000581b00720c */ /* 0x000fe40003f46270 */
[----:B------:R-:W-:Y:S02]  /*54a0*/  IADD3.X R7, PT, PT, RZ, RZ, RZ, P3, !PT ;  /* 0x000000ffff077210 */ /* 0x000fe40001ffe4ff */
[----:B-1----:R-:W-:-:S04]  /*54b0*/  LEA R6, P3, R0, UR6, 0x2 ;  /* 0x0000000600067c11 */ /* 0x002fc8000f8610ff */
[----:B------:R-:W-:-:S05]  /*54c0*/  LEA.HI.X R7, R0, UR7, R7, 0x2, P3 ;  /* 0x0000000700077c11 */ /* 0x000fca00098f1407 */
[----:B------:R4:W-:Y:S04]  /*54d0*/  STG.E desc[UR10][R6.64+0x10], R28 ;  /* 0x0000101c06007986 */ /* 0x0009e8000c10190a */
[----:B------:R4:W-:Y:S04]  /*54e0*/  @!P0 STG.E desc[UR10][R6.64+0x14], R29 ;  /* 0x0000141d06008986 */ /* 0x0009e8000c10190a */
[----:B------:R4:W-:Y:S04]  /*54f0*/  @!P1 STG.E desc[UR10][R6.64+0x18], R30 ;  /* 0x0000181e06009986 */ /* 0x0009e8000c10190a */
[----:B------:R4:W-:Y:S02]  /*5500*/  @!P2 STG.E desc[UR10][R6.64+0x1c], R31 ;  /* 0x00001c1f0600a986 */ /* 0x0009e4000c10190a */
.L_x_5:
[----:B------:R-:W-:Y:S05]  /*5510*/  BSYNC.RECONVERGENT B0 ;  /* 0x0000000000007941 */ /* 0x000fea0003800200 */
.L_x_4:
[----:B-1234-:R-:W-:Y:S01]  /*5520*/  IADD3 R7, PT, PT, R5, 0x1, RZ ;  /* 0x0000000105077810 */ /* 0x01efe20007ffe0ff */
[----:B------:R-:W-:Y:S03]  /*5530*/  BSSY.RECONVERGENT B0, `(.L_x_8) ;  /* 0x0000037000007945 */ /* 0x000fe60003800200 */
[----:B------:R-:W-:-:S13]  /*5540*/  ISETP.GE.AND P0, PT, R7, UR4, PT ;  /* 0x0000000407007c0c */ /* 0x000fda000bf06270 */
        /* <DEDUP_REMOVED lines=10> */
[----:B------:R-:W-:-:S05]  /*55f0*/  @!P0 IADD3 R25, PT, PT, R3, R0, RZ ;  /* 0x0000000003198210 */ /* 0x000fca0007ffe0ff */
        /* <DEDUP_REMOVED lines=16> */
.L_x_11:
[----:B------:R-:W-:Y:S05]  /*5700*/  BSYNC.RECONVERGENT B1 ;  /* 0x0000000000017941 */ /* 0x000fea0003800200 */
.L_x_10:
        /* <DEDUP_REMOVED lines=25> */
.L_x_9:
[----:B------:R-:W-:Y:S05]  /*58a0*/  BSYNC.RECONVERGENT B0 ;  /* 0x0000000000007941 */ /* 0x000fea0003800200 */
.L_x_8:
        /* <DEDUP_REMOVED lines=30> */
.L_x_15:
[----:B------:R-:W-:Y:S05]  /*5a90*/  BSYNC.RECONVERGENT B1 ;  /* 0x0000000000017941 */ /* 0x000fea0003800200 */
.L_x_14:
        /* <DEDUP_REMOVED lines=25> */
.L_x_13:
[----:B------:R-:W-:Y:S05]  /*5c30*/  BSYNC.RECONVERGENT B0 ;  /* 0x0000000000007941 */ /* 0x000fea0003800200 */
.L_x_12:
        /* <DEDUP_REMOVED lines=30> */
.L_x_19:
[----:B------:R-:W-:Y:S05]  /*5e20*/  BSYNC.RECONVERGENT B1 ;  /* 0x0000000000017941 */ /* 0x000fea0003800200 */
.L_x_18:
        /* <DEDUP_REMOVED lines=25> */
.L_x_17:
[----:B------:R-:W-:Y:S05]  /*5fc0*/  BSYNC.RECONVERGENT B0 ;  /* 0x0000000000007941 */ /* 0x000fea0003800200 */
.L_x_16:
        /* <DEDUP_REMOVED lines=30> */
.L_x_23:
[----:B------:R-:W-:Y:S05]  /*61b0*/  BSYNC.RECONVERGENT B1 ;  /* 0x0000000000017941 */ /* 0x000fea0003800200 */
.L_x_22:
        /* <DEDUP_REMOVED lines=25> */
.L_x_21:
[----:B------:R-:W-:Y:S05]  /*6350*/  BSYNC.RECONVERGENT B0 ;  /* 0x0000000000007941 */ /* 0x000fea0003800200 */
.L_x_20:
        /* <DEDUP_REMOVED lines=30> */
.L_x_27:
[----:B------:R-:W-:Y:S05]  /*6540*/  BSYNC.RECONVERGENT B1 ;  /* 0x0000000000017941 */ /* 0x000fea0003800200 */
.L_x_26:
        /* <DEDUP_REMOVED lines=25> */
.L_x_25:
[----:B------:R-:W-:Y:S05]  /*66e0*/  BSYNC.RECONVERGENT B0 ;  /* 0x0000000000007941 */ /* 0x000fea0003800200 */
.L_x_24:
        /* <DEDUP_REMOVED lines=30> */
.L_x_31:
[----:B------:R-:W-:Y:S05]  /*68d0*/  BSYNC.RECONVERGENT B1 ;  /* 0x0000000000017941 */ /* 0x000fea0003800200 */
.L_x_30:
        /* <DEDUP_REMOVED lines=25> */
.L_x_29:
[----:B------:R-:W-:Y:S05]  /*6a70*/  BSYNC.RECONVERGENT B0 ;  /* 0x0000000000007941 */ /* 0x000fea0003800200 */
.L_x_28:
[----:B------:R-:W-:-:S04]  /*6a80*/  IADD3 R5, PT, PT, R5, 0x7, RZ ;  /* 0x0000000705057810 */ /* 0x000fc80007ffe0ff */
[----:B------:R-:W-:-:S13]  /*6a90*/  ISETP.GE.AND P0, PT, R5, UR4, PT ;  /* 0x0000000405007c0c */ /* 0x000fda000bf06270 */
[----:B------:R-:W-:Y:S05]  /*6aa0*/  @P0 EXIT ;  /* 0x000000000000094d */ /* 0x000fea0003800000 */
[CC--:B------:R-:W-:Y:S01]  /*6ab0*/  ISETP.GE.AND P0, PT, R3.reuse, R88.reuse, PT ;  /* 0x000000580300720c */ /* 0x0c0fe20003f06270 */
[----:B------:R-:W-:Y:S01]  /*6ac0*/  BSSY.RECONVERGENT B0, `(.L_x_32) ;  /* 0x0000019000007945 */ /* 0x000fe20003800200 */
[----:B-1234-:R-:W-:Y:S01]  /*6ad0*/  IADD3 R7, PT, PT, R3, 0x4, RZ ;  /* 0x0000000403077810 */ /* 0x01efe20007ffe0ff */
        /* <DEDUP_REMOVED lines=23> */
.L_x_33:
[----:B------:R-:W-:Y:S05]  /*6c50*/  BSYNC.RECONVERGENT B0 ;  /* 0x0000000000007941 */ /* 0x000fea0003800200 */
.L_x_32:
[----:B------:R-:W-:Y:S05]  /*6c60*/  @P3 EXIT ;  /* 0x000000000000394d */ /* 0x000fea0003800000 */
        /* <DEDUP_REMOVED lines=8> */
[----:B------:R-:W-:Y:S05]  /*6cf0*/  @!P1 EXIT ;  /* 0x000000000000994d */ /* 0x000fea0003800000 */
[----:B------:R-:W2:Y:S01]  /*6d00*/  LDCU.64 UR4, c[0x0][0x390] ;  /* 0x00007200ff0477ac */ /* 0x000ea20008000a00 */
[C---:B-1----:R-:W-:Y:S02]  /*6d10*/  IADD3 R5, PT, PT, R3.reuse, 0x5, RZ ;  /* 0x0000000503057810 */ /* 0x042fe40007ffe0ff */
[C---:B------:R-:W-:Y:S02]  /*6d20*/  IADD3 R0, P0, PT, R3.reuse, R0, RZ ;  /* 0x0000000003007210 */ /* 0x040fe40007f1e0ff */
[----:B------:R-:W-:Y:S02]  /*6d30*/  IADD3 R7, PT, PT, R3, 0x6, RZ ;  /* 0x0000000603077810 */ /* 0x000fe40007ffe0ff */
[-C--:B------:R-:W-:Y:S02]  /*6d40*/  ISETP.GE.AND P1, PT, R5, R88.reuse, PT ;  /* 0x000000580500720c */ /* 0x080fe40003f26270 */
[----:B------:R-:W-:Y:S02]  /*6d50*/  IADD3.X R5, PT, PT, RZ, RZ, RZ, P0, !PT ;  /* 0x000000ffff057210 */ /* 0x000fe400007fe4ff */
[----:B------:R-:W-:-:S02]  /*6d60*/  ISETP.GE.AND P2, PT, R7, R88, PT ;  /* 0x000000580700720c */ /* 0x000fc40003f46270 */
[----:B------:R-:W-:Y:S02]  /*6d70*/  IADD3 R7, PT, PT, R3, 0x7, RZ ;  /* 0x0000000703077810 */ /* 0x000fe40007ffe0ff */
[----:B--2---:R-:W-:-:S04]  /*6d80*/  LEA R2, P0, R0, UR4, 0x2 ;  /* 0x0000000400027c11 */ /* 0x004fc8000f8010ff */
[----:B------:R-:W-:Y:S02]  /*6d90*/  LEA.HI.X R3, R0, UR5, R5, 0x2, P0 ;  /* 0x0000000500037c11 */ /* 0x000fe400080f1405 */
[----:B------:R-:W-:-:S03]  /*6da0*/  ISETP.GE.AND P0, PT, R7, R88, PT ;  /* 0x000000580700720c */ /* 0x000fc60003f06270 */
[----:B------:R1:W-:Y:S04]  /*6db0*/  STG.E desc[UR10][R2.64+0x10], R8 ;  /* 0x0000100802007986 */ /* 0x0003e8000c10190a */
[----:B------:R1:W-:Y:S04]  /*6dc0*/  @!P1 STG.E desc[UR10][R2.64+0x14], R9 ;  /* 0x0000140902009986 */ /* 0x0003e8000c10190a */
[----:B------:R1:W-:Y:S02]  /*6dd0*/  @!P2 STG.E desc[UR10][R2.64+0x18], R10 ;  /* 0x0000180a0200a986 */ /* 0x0003e4000c10190a */
[----:B------:R-:W-:Y:S05]  /*6de0*/  @P0 EXIT ;  /* 0x000000000000094d */ /* 0x000fea0003800000 */
[----:B------:R-:W-:Y:S01]  /*6df0*/  STG.E desc[UR10][R2.64+0x1c], R11 ;  /* 0x00001c0b02007986 */ /* 0x000fe2000c10190a */
[----:B------:R-:W-:Y:S05]  /*6e00*/  EXIT ;  /* 0x000000000000794d */ /* 0x000fea0003800000 */
.L_x_34:
[----:B------:R-:W-:-:S00]  /*6e10*/  BRA `(.L_x_34) ;  /* 0xfffffffc00fc7947 */ /* 0x000fc0000383ffff */
[----:B------:R-:W-:-:S00]  /*6e20*/  NOP ;  /* 0x0000000000007918 */ /* 0x000fc00000000000 */
        /* <DEDUP_REMOVED lines=13> */
.L_x_35:


//--------------------- .nv.shared._Z35matrix_multiplication_double_bufferPKfS0_Pfiii --------------------------
	.section	.nv.shared._Z35matrix_multiplication_double_bufferPKfS0_Pfiii,"aw",@nobits
	.sectionflags	@""
	.align	4
.nv.shared._Z35matrix_multiplication_double_bufferPKfS0_Pfiii:
	.zero		33792


//--------------------- .nv.shared.reserved.0     --------------------------
	.section	.nv.shared.reserved.0,"aw",@nobits
	.weak		__nv_reservedSMEM_offset_0_alias
	.size		__nv_reservedSMEM_offset_0_alias, 0, 64
	.other		__nv_reservedSMEM_offset_0_alias,@"STO_CUDA_RESERVED_SHARED STV_DEFAULT"
__nv_reservedSMEM_offset_0_alias:
	.zero		0
	.zero		64


//--------------------- .nv.constant0._Z35matrix_multiplication_double_bufferPKfS0_Pfiii --------------------------
	.section	.nv.constant0._Z35matrix_multiplication_double_bufferPKfS0_Pfiii,"a",@progbits
	.sectionflags	@""
	.align	4
.nv.constant0._Z35matrix_multiplication_double_bufferPKfS0_Pfiii:
	.zero		932


//--------------------- SYMBOLS --------------------------

	.type		.nv.reservedSmem.offset0,@object
	.size		.nv.reservedSmem.offset0,0x4
	.type		.nv.reservedSmem.cap,@object
	.size		.nv.reservedSmem.cap,0x4
